//
// Generated by NVIDIA NVVM Compiler
//
// Compiler Build ID: CL-36424714
// Cuda compilation tools, release 13.0, V13.0.88
// Based on NVVM 20.0.0
//

.version 9.0
.target sm_100
.address_size 64

	// .globl	_Z19globalBarrierKernelPfPii

.visible .entry _Z19globalBarrierKernelPfPii(
	.param .u64 .ptr .align 1 _Z19globalBarrierKernelPfPii_param_0,
	.param .u64 .ptr .align 1 _Z19globalBarrierKernelPfPii_param_1,
	.param .u32 _Z19globalBarrierKernelPfPii_param_2
)
{
	.reg .pred 	%p<28>;
	.reg .b32 	%r<167>;
	.reg .b32 	%f<5>;
	.reg .b64 	%rd<39>;

	ld.param.u64 	%rd12, [_Z19globalBarrierKernelPfPii_param_0];
	ld.param.u64 	%rd13, [_Z19globalBarrierKernelPfPii_param_1];
	ld.param.u32 	%r43, [_Z19globalBarrierKernelPfPii_param_2];
	cvta.to.global.u64 	%rd1, %rd12;
	cvta.to.global.u64 	%rd2, %rd13;
	// begin inline asm
	mov.u32 %r44, %envreg2;
	// end inline asm
	cvt.u64.u32 	%rd14, %r44;
	// begin inline asm
	mov.u32 %r45, %envreg1;
	// end inline asm
	cvt.u64.u32 	%rd15, %r45;
	shl.b64 	%rd16, %rd15, 32;
	or.b64  	%rd3, %rd16, %rd14;
	mov.u32 	%r1, %ctaid.x;
	mov.u32 	%r46, %ntid.x;
	mov.u32 	%r2, %tid.x;
	mad.lo.s32 	%r166, %r1, %r46, %r2;
	mov.u32 	%r4, %nctaid.x;
	mul.lo.s32 	%r5, %r4, %r46;
	setp.ge.s32 	%p1, %r166, %r43;
	@%p1 bra 	$L__BB0_5;
	mul.wide.u32 	%rd17, %r1, 4;
	add.s64 	%rd4, %rd2, %rd17;
	mov.u32 	%r151, %r166;
$L__BB0_2:
	mul.wide.s32 	%rd18, %r151, 4;
	add.s64 	%rd19, %rd1, %rd18;
	ld.global.f32 	%f2, [%rd19];
	setp.leu.f32 	%p2, %f2, 0f3F000000;
	@%p2 bra 	$L__BB0_4;
	atom.global.add.u32 	%r47, [%rd4], 1;
$L__BB0_4:
	add.s32 	%r151, %r151, %r5;
	setp.lt.s32 	%p3, %r151, %r43;
	@%p3 bra 	$L__BB0_2;
$L__BB0_5:
	setp.ne.s64 	%p4, %rd3, 0;
	@%p4 bra 	$L__BB0_7;
	// begin inline asm
	trap;
	// end inline asm
$L__BB0_7:
	add.s64 	%rd5, %rd3, 4;
	barrier.sync 	0;
	mov.u32 	%r48, %tid.y;
	add.s32 	%r49, %r2, %r48;
	mov.u32 	%r50, %tid.z;
	or.b32  	%r8, %r49, %r50;
	setp.ne.s32 	%p5, %r8, 0;
	@%p5 bra 	$L__BB0_10;
	mov.u32 	%r53, %nctaid.y;
	mul.lo.s32 	%r54, %r4, %r53;
	mov.u32 	%r55, %nctaid.z;
	mul.lo.s32 	%r56, %r54, %r55;
	mov.u32 	%r57, %ctaid.y;
	add.s32 	%r58, %r1, %r57;
	mov.u32 	%r59, %ctaid.z;
	neg.s32 	%r60, %r59;
	setp.eq.s32 	%p6, %r58, %r60;
	sub.s32 	%r61, -2147483647, %r56;
	selp.b32 	%r52, %r61, 1, %p6;
	// begin inline asm
	atom.add.release.gpu.u32 %r51,[%rd5],%r52;
	// end inline asm
$L__BB0_9:
	// begin inline asm
	ld.acquire.gpu.u32 %r62,[%rd5];
	// end inline asm
	xor.b32  	%r63, %r62, %r51;
	setp.gt.s32 	%p7, %r63, -1;
	@%p7 bra 	$L__BB0_9;
$L__BB0_10:
	barrier.sync 	0;
	setp.ne.s32 	%p8, %r2, 0;
	@%p8 bra 	$L__BB0_24;
	and.b32  	%r10, %r4, 15;
	setp.lt.u32 	%p9, %r4, 16;
	mov.b32 	%r158, 0;
	mov.u32 	%r165, %r158;
	@%p9 bra 	$L__BB0_14;
	and.b32  	%r158, %r4, 2147483632;
	and.b32  	%r67, %r4, -16;
	neg.s32 	%r152, %r67;
	add.s64 	%rd37, %rd2, 32;
	mov.b32 	%r165, 0;
$L__BB0_13:
	.pragma "nounroll";
	ld.global.u32 	%r68, [%rd37+-32];
	add.s32 	%r69, %r68, %r165;
	ld.global.u32 	%r70, [%rd37+-28];
	add.s32 	%r71, %r70, %r69;
	ld.global.u32 	%r72, [%rd37+-24];
	add.s32 	%r73, %r72, %r71;
	ld.global.u32 	%r74, [%rd37+-20];
	add.s32 	%r75, %r74, %r73;
	ld.global.u32 	%r76, [%rd37+-16];
	add.s32 	%r77, %r76, %r75;
	ld.global.u32 	%r78, [%rd37+-12];
	add.s32 	%r79, %r78, %r77;
	ld.global.u32 	%r80, [%rd37+-8];
	add.s32 	%r81, %r80, %r79;
	ld.global.u32 	%r82, [%rd37+-4];
	add.s32 	%r83, %r82, %r81;
	ld.global.u32 	%r84, [%rd37];
	add.s32 	%r85, %r84, %r83;
	ld.global.u32 	%r86, [%rd37+4];
	add.s32 	%r87, %r86, %r85;
	ld.global.u32 	%r88, [%rd37+8];
	add.s32 	%r89, %r88, %r87;
	ld.global.u32 	%r90, [%rd37+12];
	add.s32 	%r91, %r90, %r89;
	ld.global.u32 	%r92, [%rd37+16];
	add.s32 	%r93, %r92, %r91;
	ld.global.u32 	%r94, [%rd37+20];
	add.s32 	%r95, %r94, %r93;
	ld.global.u32 	%r96, [%rd37+24];
	add.s32 	%r97, %r96, %r95;
	ld.global.u32 	%r98, [%rd37+28];
	add.s32 	%r165, %r98, %r97;
	add.s32 	%r152, %r152, 16;
	add.s64 	%rd37, %rd37, 64;
	setp.ne.s32 	%p10, %r152, 0;
	@%p10 bra 	$L__BB0_13;
$L__BB0_14:
	setp.eq.s32 	%p11, %r10, 0;
	@%p11 bra 	$L__BB0_23;
	and.b32  	%r20, %r4, 7;
	setp.lt.u32 	%p12, %r10, 8;
	@%p12 bra 	$L__BB0_17;
	mul.wide.u32 	%rd22, %r158, 4;
	add.s64 	%rd23, %rd2, %rd22;
	ld.global.u32 	%r100, [%rd23];
	add.s32 	%r101, %r100, %r165;
	ld.global.u32 	%r102, [%rd23+4];
	add.s32 	%r103, %r102, %r101;
	ld.global.u32 	%r104, [%rd23+8];
	add.s32 	%r105, %r104, %r103;
	ld.global.u32 	%r106, [%rd23+12];
	add.s32 	%r107, %r106, %r105;
	ld.global.u32 	%r108, [%rd23+16];
	add.s32 	%r109, %r108, %r107;
	ld.global.u32 	%r110, [%rd23+20];
	add.s32 	%r111, %r110, %r109;
	ld.global.u32 	%r112, [%rd23+24];
	add.s32 	%r113, %r112, %r111;
	ld.global.u32 	%r114, [%rd23+28];
	add.s32 	%r165, %r114, %r113;
	add.s32 	%r158, %r158, 8;
$L__BB0_17:
	setp.eq.s32 	%p13, %r20, 0;
	@%p13 bra 	$L__BB0_23;
	and.b32  	%r26, %r4, 3;
	setp.lt.u32 	%p14, %r20, 4;
	@%p14 bra 	$L__BB0_20;
	mul.wide.u32 	%rd24, %r158, 4;
	add.s64 	%rd25, %rd2, %rd24;
	ld.global.u32 	%r116, [%rd25];
	add.s32 	%r117, %r116, %r165;
	ld.global.u32 	%r118, [%rd25+4];
	add.s32 	%r119, %r118, %r117;
	ld.global.u32 	%r120, [%rd25+8];
	add.s32 	%r121, %r120, %r119;
	ld.global.u32 	%r122, [%rd25+12];
	add.s32 	%r165, %r122, %r121;
	add.s32 	%r158, %r158, 4;
$L__BB0_20:
	setp.eq.s32 	%p15, %r26, 0;
	@%p15 bra 	$L__BB0_23;
	mul.wide.u32 	%rd26, %r158, 4;
	add.s64 	%rd38, %rd2, %rd26;
	neg.s32 	%r163, %r26;
$L__BB0_22:
	.pragma "nounroll";
	ld.global.u32 	%r123, [%rd38];
	add.s32 	%r165, %r123, %r165;
	add.s64 	%rd38, %rd38, 4;
	add.s32 	%r163, %r163, 1;
	setp.ne.s32 	%p16, %r163, 0;
	@%p16 bra 	$L__BB0_22;
$L__BB0_23:
	add.s32 	%r124, %r1, %r4;
	mul.wide.u32 	%rd27, %r124, 4;
	add.s64 	%rd28, %rd2, %rd27;
	st.global.u32 	[%rd28], %r165;
$L__BB0_24:
	setp.ne.s64 	%p17, %rd3, 0;
	@%p17 bra 	$L__BB0_26;
	// begin inline asm
	trap;
	// end inline asm
$L__BB0_26:
	setp.ne.s32 	%p18, %r8, 0;
	barrier.sync 	0;
	@%p18 bra 	$L__BB0_29;
	mov.u32 	%r127, %nctaid.y;
	mul.lo.s32 	%r128, %r4, %r127;
	mov.u32 	%r129, %nctaid.z;
	mul.lo.s32 	%r130, %r128, %r129;
	mov.u32 	%r131, %ctaid.y;
	add.s32 	%r132, %r1, %r131;
	mov.u32 	%r133, %ctaid.z;
	neg.s32 	%r134, %r133;
	setp.eq.s32 	%p19, %r132, %r134;
	sub.s32 	%r135, -2147483647, %r130;
	selp.b32 	%r126, %r135, 1, %p19;
	// begin inline asm
	atom.add.release.gpu.u32 %r125,[%rd5],%r126;
	// end inline asm
$L__BB0_28:
	// begin inline asm
	ld.acquire.gpu.u32 %r136,[%rd5];
	// end inline asm
	xor.b32  	%r137, %r136, %r125;
	setp.gt.s32 	%p20, %r137, -1;
	@%p20 bra 	$L__BB0_28;
$L__BB0_29:
	setp.ge.s32 	%p21, %r166, %r43;
	barrier.sync 	0;
	@%p21 bra 	$L__BB0_34;
	mul.wide.u32 	%rd31, %r4, 4;
	add.s64 	%rd32, %rd2, %rd31;
	ld.global.u32 	%r39, [%rd32];
	cvt.rn.f32.u32 	%f1, %r39;
$L__BB0_31:
	setp.lt.s32 	%p22, %r39, 1;
	@%p22 bra 	$L__BB0_33;
	mul.wide.s32 	%rd33, %r166, 4;
	add.s64 	%rd34, %rd1, %rd33;
	ld.global.f32 	%f3, [%rd34];
	div.rn.f32 	%f4, %f3, %f1;
	st.global.f32 	[%rd34], %f4;
$L__BB0_33:
	add.s32 	%r166, %r166, %r5;
	setp.lt.s32 	%p23, %r166, %r43;
	@%p23 bra 	$L__BB0_31;
$L__BB0_34:
	setp.ne.s64 	%p24, %rd3, 0;
	@%p24 bra 	$L__BB0_36;
	// begin inline asm
	trap;
	// end inline asm
$L__BB0_36:
	setp.ne.s32 	%p25, %r8, 0;
	barrier.sync 	0;
	@%p25 bra 	$L__BB0_39;
	mov.u32 	%r140, %nctaid.y;
	mul.lo.s32 	%r141, %r4, %r140;
	mov.u32 	%r142, %nctaid.z;
	mul.lo.s32 	%r143, %r141, %r142;
	mov.u32 	%r144, %ctaid.y;
	add.s32 	%r145, %r1, %r144;
	mov.u32 	%r146, %ctaid.z;
	neg.s32 	%r147, %r146;
	setp.eq.s32 	%p26, %r145, %r147;
	sub.s32 	%r148, -2147483647, %r143;
	selp.b32 	%r139, %r148, 1, %p26;
	// begin inline asm
	atom.add.release.gpu.u32 %r138,[%rd5],%r139;
	// end inline asm
$L__BB0_38:
	// begin inline asm
	ld.acquire.gpu.u32 %r149,[%rd5];
	// end inline asm
	xor.b32  	%r150, %r149, %r138;
	setp.gt.s32 	%p27, %r150, -1;
	@%p27 bra 	$L__BB0_38;
$L__BB0_39:
	barrier.sync 	0;
	ret;

}


// ===== COMPILED SASS (sm_100) =====

	.target	sm_100

	.elftype	@"ET_EXEC"


//--------------------- .note.nv.tkinfo           --------------------------
	.section	.note.nv.tkinfo,"",@"SHT_NOTE"
	.sectionflags	@"SHF_NOTE_NV_TKINFO"
	.tkinfo
        /*0018*/ 	.word	0x00000002
        /*0030*/ 	.string	""
        /*0030*/ 	.string	"ptxas"
        /*0030*/ 	.string	"Cuda compilation tools, release 13.0, V13.0.88"
        /*0030*/ 	.string	"Build cuda_13.0.r13.0/compiler.36424714_0"
        /*0030*/ 	.string	"-arch sm_100 -m 64 "



//--------------------- .note.nv.cuinfo           --------------------------
	.section	.note.nv.cuinfo,"",@"SHT_NOTE"
	.sectionflags	@"SHF_NOTE_NV_CUINFO"
        /*0018*/ 	.short	0x0002
        /*001a*/ 	.short	0x0064
        /*001c*/ 	.short	0x0082
	.zero		2


//--------------------- .nv.info                  --------------------------
	.section	.nv.info,"",@"SHT_CUDA_INFO"
	.align	4


	//----- nvinfo : EIATTR_REGCOUNT
	.align		4
        /*0000*/ 	.byte	0x04, 0x2f
        /*0002*/ 	.short	(.L_1 - .L_0)
	.align		4
.L_0:
        /*0004*/ 	.word	index@(_Z19globalBarrierKernelPfPii)
        /*0008*/ 	.word	0x0000001d


	//----- nvinfo : EIATTR_FRAME_SIZE
	.align		4
.L_1:
        /*000c*/ 	.byte	0x04, 0x11
        /*000e*/ 	.short	(.L_3 - .L_2)
	.align		4
.L_2:
        /*0010*/ 	.word	index@($__internal_0_$__cuda_sm3x_div_rn_noftz_f32_slowpath)
        /*0014*/ 	.word	0x00000000


	//----- nvinfo : EIATTR_FRAME_SIZE
	.align		4
.L_3:
        /*0018*/ 	.byte	0x04, 0x11
        /*001a*/ 	.short	(.L_5 - .L_4)
	.align		4
.L_4:
        /*001c*/ 	.word	index@(_Z19globalBarrierKernelPfPii)
        /*0020*/ 	.word	0x00000000


	//----- nvinfo : EIATTR_MIN_STACK_SIZE
	.align		4
.L_5:
        /*0024*/ 	.byte	0x04, 0x12
        /*0026*/ 	.short	(.L_7 - .L_6)
	.align		4
.L_6:
        /*0028*/ 	.word	index@(_Z19globalBarrierKernelPfPii)
        /*002c*/ 	.word	0x00000000
.L_7:


//--------------------- .nv.compat                --------------------------
	.section	.nv.compat,"",@"SHT_CUDA_COMPAT_INFO"
	.align	4
        /*0000*/ 	.byte	0x02, 0x09, 0x00, 0x00, 0x02, 0x02, 0x01, 0x00, 0x02, 0x05, 0x05, 0x00, 0x03, 0x07, 0x01, 0x01
        /*0010*/ 	.byte	0x02, 0x03, 0x00, 0x00, 0x02, 0x06, 0x01, 0x00, 0x04, 0x0b, 0x08, 0x00, 0x01, 0x00, 0x00, 0x00
        /*0020*/ 	.byte	0x00, 0x00, 0x00, 0x00


//--------------------- .nv.info._Z19globalBarrierKernelPfPii --------------------------
	.section	.nv.info._Z19globalBarrierKernelPfPii,"",@"SHT_CUDA_INFO"
	.sectionflags	@""
	.align	4


	//----- nvinfo : EIATTR_CUDA_API_VERSION
	.align		4
        /*0000*/ 	.byte	0x04, 0x37
        /*0002*/ 	.short	(.L_9 - .L_8)
.L_8:
        /*0004*/ 	.word	0x00000082


	//----- nvinfo : EIATTR_KPARAM_INFO
	.align		4
.L_9:
        /*0008*/ 	.byte	0x04, 0x17
        /*000a*/ 	.short	(.L_11 - .L_10)
.L_10:
        /*000c*/ 	.word	0x00000000
        /*0010*/ 	.short	0x0002
        /*0012*/ 	.short	0x0010
        /*0014*/ 	.byte	0x00, 0xf0, 0x11, 0x00


	//----- nvinfo : EIATTR_KPARAM_INFO
	.align		4
.L_11:
        /*0018*/ 	.byte	0x04, 0x17
        /*001a*/ 	.short	(.L_13 - .L_12)
.L_12:
        /*001c*/ 	.word	0x00000000
        /*0020*/ 	.short	0x0001
        /*0022*/ 	.short	0x0008
        /*0024*/ 	.byte	0x00, 0xf5, 0x21, 0x00


	//----- nvinfo : EIATTR_KPARAM_INFO
	.align		4
.L_13:
        /*0028*/ 	.byte	0x04, 0x17
        /*002a*/ 	.short	(.L_15 - .L_14)
.L_14:
        /*002c*/ 	.word	0x00000000
        /*0030*/ 	.short	0x0000
        /*0032*/ 	.short	0x0000
        /*0034*/ 	.byte	0x00, 0xf5, 0x21, 0x00


	//----- nvinfo : EIATTR_SPARSE_MMA_MASK
	.align		4
.L_15:
        /*0038*/ 	.byte	0x03, 0x50
        /*003a*/ 	.short	0x0000


	//----- nvinfo : EIATTR_MAXREG_COUNT
	.align		4
        /*003c*/ 	.byte	0x03, 0x1b
        /*003e*/ 	.short	0x00ff


	//----- nvinfo : EIATTR_NUM_BARRIERS
	.align		4
        /*0040*/ 	.byte	0x02, 0x4c
        /*0042*/ 	.byte	0x01
	.zero		1


	//----- nvinfo : EIATTR_MERCURY_ISA_VERSION
	.align		4
        /*0044*/ 	.byte	0x03, 0x5f
        /*0046*/ 	.short	0x0101


	//----- nvinfo : EIATTR_INT_WARP_WIDE_INSTR_OFFSETS
	.align		4
        /*0048*/ 	.byte	0x04, 0x31
        /*004a*/ 	.short	(.L_17 - .L_16)


	//   ....[0]....
.L_16:
        /*004c*/ 	.word	0x00000260


	//   ....[1]....
        /*0050*/ 	.word	0x00000400


	//   ....[2]....
        /*0054*/ 	.word	0x00000530


	//   ....[3]....
        /*0058*/ 	.word	0x00000d40


	//   ....[4]....
        /*005c*/ 	.word	0x00000e70


	//   ....[5]....
        /*0060*/ 	.word	0x00001200


	//   ....[6]....
        /*0064*/ 	.word	0x00001330


	//----- nvinfo : EIATTR_COOP_GROUP_MASK_REGIDS
	.align		4
.L_17:
        /*0068*/ 	.byte	0x04, 0x29
        /*006a*/ 	.short	(.L_19 - .L_18)


	//   ....[0]....
.L_18:
        /*006c*/ 	.word	0xffffffff


	//   ....[1]....
        /*0070*/ 	.word	0xffffffff


	//   ....[2]....
        /*0074*/ 	.word	0xffffffff


	//   ....[3]....
        /*0078*/ 	.word	0xffffffff


	//   ....[4]....
        /*007c*/ 	.word	0xffffffff


	//   ....[5]....
        /*0080*/ 	.word	0x05000000


	//   ....[6]....
        /*0084*/ 	.word	0xffffffff


	//   ....[7]....
        /*0088*/ 	.word	0x05000000


	//   ....[8]....
        /*008c*/ 	.word	0x05000000


	//   ....[9]....
        /*0090*/ 	.word	0x05000000


	//   ....[10]....
        /*0094*/ 	.word	0x05000000


	//   ....[11]....
        /*0098*/ 	.word	0x05000000


	//----- nvinfo : EIATTR_COOP_GROUP_INSTR_OFFSETS
	.align		4
.L_19:
        /*009c*/ 	.byte	0x04, 0x28
        /*009e*/ 	.short	(.L_21 - .L_20)


	//   ....[0]....
.L_20:
        /*00a0*/ 	.word	0x00000340


	//   ....[1]....
        /*00a4*/ 	.word	0x000005e0


	//   ....[2]....
        /*00a8*/ 	.word	0x00000cb0


	//   ....[3]....
        /*00ac*/ 	.word	0x00000f20


	//   ....[4]....
        /*00b0*/ 	.word	0x00001180


	//   ....[5]....
        /*00b4*/ 	.word	0x00001450


	//   ....[6]....
        /*00b8*/ 	.word	0x000014a0


	//   ....[7]....
        /*00bc*/ 	.word	0x00001530


	//   ....[8]....
        /*00c0*/ 	.word	0x000015f0


	//   ....[9]....
        /*00c4*/ 	.word	0x000016b0


	//   ....[10]....
        /*00c8*/ 	.word	0x00001770


	//   ....[11]....
        /*00cc*/ 	.word	0x00001830


	//----- nvinfo : EIATTR_VRC_CTA_INIT_COUNT
	.align		4
.L_21:
        /*00d0*/ 	.byte	0x02, 0x4a
	.zero		1
	.zero		1


	//----- nvinfo : EIATTR_EXIT_INSTR_OFFSETS
	.align		4
        /*00d4*/ 	.byte	0x04, 0x1c
        /*00d6*/ 	.short	(.L_23 - .L_22)


	//   ....[0]....
.L_22:
        /*00d8*/ 	.word	0x00001490


	//   ....[1]....
        /*00dc*/ 	.word	0x000014b0


	//----- nvinfo : EIATTR_CRS_STACK_SIZE
	.align		4
.L_23:
        /*00e0*/ 	.byte	0x04, 0x1e
        /*00e2*/ 	.short	(.L_25 - .L_24)
.L_24:
        /*00e4*/ 	.word	0x00000000


	//----- nvinfo : EIATTR_CBANK_PARAM_SIZE
	.align		4
.L_25:
        /*00e8*/ 	.byte	0x03, 0x19
        /*00ea*/ 	.short	0x0014


	//----- nvinfo : EIATTR_PARAM_CBANK
	.align		4
        /*00ec*/ 	.byte	0x04, 0x0a
        /*00ee*/ 	.short	(.L_27 - .L_26)
	.align		4
.L_26:
        /*00f0*/ 	.word	index@(.nv.constant0._Z19globalBarrierKernelPfPii)
        /*00f4*/ 	.short	0x0380
        /*00f6*/ 	.short	0x0014


	//----- nvinfo : EIATTR_SW_WAR
	.align		4
.L_27:
        /*00f8*/ 	.byte	0x04, 0x36
        /*00fa*/ 	.short	(.L_29 - .L_28)
.L_28:
        /*00fc*/ 	.word	0x00000008
.L_29:


//--------------------- .nv.callgraph             --------------------------
	.section	.nv.callgraph,"",@"SHT_CUDA_CALLGRAPH"
	.align	4
	.sectionentsize	8
	.align		4
        /*0000*/ 	.word	0x00000000
	.align		4
        /*0004*/ 	.word	0xffffffff
	.align		4
        /*0008*/ 	.word	0x00000000
	.align		4
        /*000c*/ 	.word	0xfffffffe
	.align		4
        /*0010*/ 	.word	0x00000000
	.align		4
        /*0014*/ 	.word	0xfffffffd
	.align		4
        /*0018*/ 	.word	0x00000000
	.align		4
        /*001c*/ 	.word	0xfffffffc


//--------------------- .text._Z19globalBarrierKernelPfPii --------------------------
	.section	.text._Z19globalBarrierKernelPfPii,"ax",@progbits
	.align	128
        .global         _Z19globalBarrierKernelPfPii
        .type           _Z19globalBarrierKernelPfPii,@function
        .size           _Z19globalBarrierKernelPfPii,(.L_x_66 - _Z19globalBarrierKernelPfPii)
        .other          _Z19globalBarrierKernelPfPii,@"STO_CUDA_ENTRY STV_DEFAULT"
_Z19globalBarrierKernelPfPii:
.text._Z19globalBarrierKernelPfPii:
[----:B------:R-:W-:Y:S01]  /*0000*/  LDC R1, c[0x0][0x37c] ;  /* 0x0000df00ff017b82 */ /* 0x000fe20000000800 */
[----:B------:R-:W0:Y:S01]  /*0010*/  S2R R6, SR_CTAID.X ;  /* 0x0000000000067919 */ /* 0x000e220000002500 */
[----:B------:R-:W1:Y:S06]  /*0020*/  LDCU UR4, c[0x0][0x360] ;  /* 0x00006c00ff0477ac */ /* 0x000e6c0008000800 */
[----:B------:R-:W1:Y:S01]  /*0030*/  LDC R7, c[0x0][0x370] ;  /* 0x0000dc00ff077b82 */ /* 0x000e620000000800 */
[----:B------:R-:W-:Y:S01]  /*0040*/  BSSY B0, `(.L_x_0) ;  /* 0x0000029000007945 */ /* 0x000fe20003800000 */
[----:B------:R-:W0:Y:S01]  /*0050*/  S2R R3, SR_TID.X ;  /* 0x0000000000037919 */ /* 0x000e220000002100 */
[----:B------:R-:W2:Y:S01]  /*0060*/  LDCU UR5, c[0x0][0x390] ;  /* 0x00007200ff0577ac */ /* 0x000ea20008000800 */
[----:B------:R-:W-:-:S05]  /*0070*/  CS2R.32 R11, SR_CgaSize ;  /* 0x00000000000b7805 */ /* 0x000fca0000008a00 */
[----:B------:R-:W-:-:S05]  /*0080*/  IMAD R11, R11, -0xa0, RZ ;  /* 0xffffff600b0b7824 */ /* 0x000fca00078e02ff */
[----:B------:R-:W-:-:S14]  /*0090*/  R2UR UR8, R11 ;  /* 0x000000000b0872ca */ /* 0x000fdc00000e0000 */
[----:B------:R-:W3:Y:S01]  /*00a0*/  LDCU UR8, c[0x0][UR8+0x258] ;  /* 0x00004b00080877ac */ /* 0x000ee20008000800 */
[----:B------:R-:W-:-:S05]  /*00b0*/  CS2R.32 R11, SR_CgaSize ;  /* 0x00000000000b7805 */ /* 0x000fca0000008a00 */
[----:B------:R-:W-:-:S05]  /*00c0*/  IMAD R11, R11, -0xa0, RZ ;  /* 0xffffff600b0b7824 */ /* 0x000fca00078e02ff */
[----:B------:R-:W-:-:S14]  /*00d0*/  R2UR UR9, R11 ;  /* 0x000000000b0972ca */ /* 0x000fdc00000e0000 */
[----:B------:R-:W4:Y:S01]  /*00e0*/  LDCU UR9, c[0x0][UR9+0x254] ;  /* 0x00004a80090977ac */ /* 0x000f220008000800 */
[----:B------:R-:W0:Y:S01]  /*00f0*/  LDCU.64 UR6, c[0x0][0x358] ;  /* 0x00006b00ff0677ac */ /* 0x000e220008000a00 */
[----:B------:R-:W0:Y:S01]  /*0100*/  LDCU UR10, c[0x0][0x390] ;  /* 0x00007200ff0a77ac */ /* 0x000e220008000800 */
[----:B--2---:R-:W-:Y:S02]  /*0110*/  IMAD.U32 R11, RZ, RZ, UR5 ;  /* 0x00000005ff0b7e24 */ /* 0x004fe4000f8e00ff */
[----:B-1----:R-:W-:Y:S02]  /*0120*/  IMAD R9, R7, UR4, RZ ;  /* 0x0000000407097c24 */ /* 0x002fe4000f8e02ff */
[----:B---3--:R-:W-:Y:S02]  /*0130*/  IMAD.U32 R4, RZ, RZ, UR8 ;  /* 0x00000008ff047e24 */ /* 0x008fe4000f8e00ff */
[----:B----4-:R-:W-:Y:S02]  /*0140*/  IMAD.U32 R5, RZ, RZ, UR9 ;  /* 0x00000009ff057e24 */ /* 0x010fe4000f8e00ff */
[----:B0-----:R-:W-:-:S05]  /*0150*/  IMAD R8, R6, UR4, R3 ;  /* 0x0000000406087c24 */ /* 0x001fca000f8e0203 */
[----:B------:R-:W-:-:S13]  /*0160*/  ISETP.GE.AND P0, PT, R8, R11, PT ;  /* 0x0000000b0800720c */ /* 0x000fda0003f06270 */
[----:B------:R-:W-:Y:S05]  /*0170*/  @P0 BRA `(.L_x_1) ;  /* 0x0000000000540947 */ /* 0x000fea0003800000 */
[----:B------:R-:W0:Y:S01]  /*0180*/  LDC.64 R14, c[0x0][0x388] ;  /* 0x0000e200ff0e7b82 */ /* 0x000e220000000a00 */
[----:B------:R-:W-:-:S07]  /*0190*/  IMAD.MOV.U32 R0, RZ, RZ, R8 ;  /* 0x000000ffff007224 */ /* 0x000fce00078e0008 */
[----:B------:R-:W1:Y:S01]  /*01a0*/  LDC.64 R12, c[0x0][0x380] ;  /* 0x0000e000ff0c7b82 */ /* 0x000e620000000a00 */
[----:B0-----:R-:W-:-:S07]  /*01b0*/  IMAD.WIDE.U32 R14, R6, 0x4, R14 ;  /* 0x00000004060e7825 */ /* 0x001fce00078e000e */
.L_x_4:
[----:B01----:R-:W-:-:S06]  /*01c0*/  IMAD.WIDE R16, R0, 0x4, R12 ;  /* 0x0000000400107825 */ /* 0x003fcc00078e020c */
[----:B------:R-:W2:Y:S01]  /*01d0*/  LDG.E R16, desc[UR6][R16.64] ;  /* 0x0000000610107981 */ /* 0x000ea2000c1e1900 */
[----:B------:R-:W-:Y:S01]  /*01e0*/  IMAD.U32 R11, RZ, RZ, UR10 ;  /* 0x0000000aff0b7e24 */ /* 0x000fe2000f8e00ff */
[----:B------:R-:W-:Y:S05]  /*01f0*/  YIELD ;  /* 0x0000000000007946 */ /* 0x000fea0003800000 */
[----:B------:R-:W-:Y:S01]  /*0200*/  IMAD.IADD R0, R9, 0x1, R0 ;  /* 0x0000000109007824 */ /* 0x000fe200078e0200 */
[----:B------:R-:W-:Y:S04]  /*0210*/  BSSY.RECONVERGENT B1, `(.L_x_2) ;  /* 0x000000a000017945 */ /* 0x000fe80003800200 */
[----:B------:R-:W-:-:S02]  /*0220*/  ISETP.GE.AND P1, PT, R0, R11, PT ;  /* 0x0000000b0000720c */ /* 0x000fc40003f26270 */
[----:B--2---:R-:W-:-:S13]  /*0230*/  FSETP.GT.AND P0, PT, R16, 0.5, PT ;  /* 0x3f0000001000780b */ /* 0x004fda0003f04000 */
[----:B------:R-:W-:Y:S05]  /*0240*/  @!P0 BRA `(.L_x_3) ;  /* 0x0000000000188947 */ /* 0x000fea0003800000 */
[----:B------:R-:W0:Y:S01]  /*0250*/  S2R R2, SR_LANEID ;  /* 0x0000000000027919 */ /* 0x000e220000000000 */
[----:B------:R-:W-:Y:S02]  /*0260*/  VOTEU.ANY UR4, UPT, PT ;  /* 0x0000000000047886 */ /* 0x000fe400038e0100 */
[----:B------:R-:W-:Y:S02]  /*0270*/  UFLO.U32 UR5, UR4 ;  /* 0x00000004000572bd */ /* 0x000fe400080e0000 */
[----:B------:R-:W1:Y:S04]  /*0280*/  POPC R17, UR4 ;  /* 0x0000000400117d09 */ /* 0x000e680008000000 */
[----:B0-----:R-:W-:-:S13]  /*0290*/  ISETP.EQ.U32.AND P0, PT, R2, UR5, PT ;  /* 0x0000000502007c0c */ /* 0x001fda000bf02070 */
[----:B-1----:R0:W-:Y:S02]  /*02a0*/  @P0 REDG.E.ADD.STRONG.GPU desc[UR6][R14.64], R17 ;  /* 0x000000110e00098e */ /* 0x0021e4000c12e106 */
.L_x_3:
[----:B------:R-:W-:Y:S05]  /*02b0*/  BSYNC.RECONVERGENT B1 ;  /* 0x0000000000017941 */ /* 0x000fea0003800200 */
.L_x_2:
[----:B------:R-:W-:Y:S05]  /*02c0*/  @!P1 BRA `(.L_x_4) ;  /* 0xfffffffc00bc9947 */ /* 0x000fea000383ffff */
.L_x_1:
[----:B------:R-:W-:Y:S05]  /*02d0*/  BSYNC B0 ;  /* 0x0000000000007941 */ /* 0x000fea0003800000 */
.L_x_0:
[----:B------:R-:W-:-:S04]  /*02e0*/  UISETP.NE.U32.AND UP0, UPT, UR8, URZ, UPT ;  /* 0x000000ff0800728c */ /* 0x000fc8000bf05070 */
[----:B------:R-:W-:-:S09]  /*02f0*/  UISETP.NE.AND.EX UP0, UPT, UR9, URZ, UPT, UP0 ;  /* 0x000000ff0900728c */ /* 0x000fd2000bf05300 */
[----:B------:R-:W-:Y:S05]  /*0300*/  BRA.U UP0, `(.L_x_5) ;  /* 0x0000000100047547 */ /* 0x000fea000b800000 */
[----:B------:R-:W-:Y:S05]  /*0310*/  BPT.TRAP 0x1 ;  /* 0x000000040000795c */ /* 0x000fea0000300000 */
.L_x_5:
[----:B------:R-:W-:-:S03]  /*0320*/  UMOV UR4, 0xffffffff ;  /* 0xffffffff00047882 */ /* 0x000fc60000000000 */
[----:B------:R-:W-:Y:S05]  /*0330*/  BRA.DIV UR4, `(.L_x_6) ;  /* 0x0000001204607947 */ /* 0x000fea000b800000 */
[----:B------:R-:W-:Y:S06]  /*0340*/  BAR.SYNC.DEFER_BLOCKING 0x0 ;  /* 0x0000000000007b1d */ /* 0x000fec0000010000 */
.L_x_41:
[----:B------:R-:W1:Y:S01]  /*0350*/  S2R R10, SR_TID.Y ;  /* 0x00000000000a7919 */ /* 0x000e620000002200 */
[----:B------:R-:W-:Y:S01]  /*0360*/  BSSY B0, `(.L_x_7) ;  /* 0x0000025000007945 */ /* 0x000fe20003800000 */
[----:B------:R-:W2:Y:S01]  /*0370*/  S2R R13, SR_TID.Z ;  /* 0x00000000000d7919 */ /* 0x000ea20000002300 */
[----:B-1----:R-:W-:-:S05]  /*0380*/  IMAD.IADD R10, R3, 0x1, R10 ;  /* 0x00000001030a7824 */ /* 0x002fca00078e020a */
[----:B--2---:R-:W-:-:S13]  /*0390*/  LOP3.LUT P0, R10, R10, RZ, R13, 0xfa, !PT ;  /* 0x000000ff0a0a7212 */ /* 0x004fda000780fa0d */
[----:B------:R-:W-:Y:S05]  /*03a0*/  @P0 BRA `(.L_x_8) ;  /* 0x0000000000800947 */ /* 0x000fea0003800000 */
[----:B------:R-:W1:Y:S01]  /*03b0*/  S2R R13, SR_CTAID.Y ;  /* 0x00000000000d7919 */ /* 0x000e620000002600 */
[----:B------:R-:W2:Y:S01]  /*03c0*/  LDCU UR4, c[0x0][0x374] ;  /* 0x00006e80ff0477ac */ /* 0x000ea20008000800 */
[----:B------:R-:W3:Y:S01]  /*03d0*/  LDC R2, c[0x0][0x378] ;  /* 0x0000de00ff027b82 */ /* 0x000ee20000000800 */
[----:B0-----:R-:W-:Y:S01]  /*03e0*/  IMAD.MOV R15, RZ, RZ, -R7 ;  /* 0x000000ffff0f7224 */ /* 0x001fe200078e0a07 */
[----:B------:R-:W0:Y:S01]  /*03f0*/  S2R R12, SR_CTAID.Z ;  /* 0x00000000000c7919 */ /* 0x000e220000002700 */
[----:B------:R-:W-:Y:S02]  /*0400*/  VOTEU.ANY UR5, UPT, PT ;  /* 0x0000000000057886 */ /* 0x000fe400038e0100 */
[----:B------:R-:W4:Y:S01]  /*0410*/  FLO.U32 R14, UR5 ;  /* 0x00000005000e7d00 */ /* 0x000f2200080e0000 */
[----:B------:R-:W4:Y:S01]  /*0420*/  S2R R17, SR_LANEID ;  /* 0x0000000000117919 */ /* 0x000f220000000000 */
[----:B--2---:R-:W-:Y:S01]  /*0430*/  IMAD R15, R15, UR4, RZ ;  /* 0x000000040f0f7c24 */ /* 0x004fe2000f8e02ff */
[----:B------:R-:W-:-:S03]  /*0440*/  UPOPC UR4, UR5 ;  /* 0x00000005000472bf */ /* 0x000fc60008000000 */
[----:B---3--:R-:W-:Y:S02]  /*0450*/  IMAD R2, R2, R15, -0x7fffffff ;  /* 0x8000000102027424 */ /* 0x008fe400078e020f */
[----:B-1----:R-:W-:Y:S02]  /*0460*/  IMAD.IADD R0, R6, 0x1, R13 ;  /* 0x0000000106007824 */ /* 0x002fe400078e020d */
[----:B0-----:R-:W-:Y:S01]  /*0470*/  IMAD.MOV R13, RZ, RZ, -R12 ;  /* 0x000000ffff0d7224 */ /* 0x001fe200078e0a0c */
[----:B----4-:R-:W-:-:S04]  /*0480*/  ISETP.EQ.U32.AND P1, PT, R14, R17, PT ;  /* 0x000000110e00720c */ /* 0x010fc80003f22070 */
[----:B------:R-:W-:-:S04]  /*0490*/  ISETP.NE.AND P0, PT, R0, R13, PT ;  /* 0x0000000d0000720c */ /* 0x000fc80003f05270 */
[----:B------:R-:W-:-:S05]  /*04a0*/  SEL R2, R2, 0x1, !P0 ;  /* 0x0000000102027807 */ /* 0x000fca0004000000 */
[----:B------:R-:W-:Y:S01]  /*04b0*/  IMAD R13, R2, UR4, RZ ;  /* 0x00000004020d7c24 */ /* 0x000fe2000f8e02ff */
[----:B------:R-:W-:Y:S06]  /*04c0*/  @P1 MEMBAR.ALL.GPU ;  /* 0x0000000000001992 */ /* 0x000fec000000a000 */
[----:B------:R-:W-:-:S00]  /*04d0*/  @P1 ERRBAR ;  /* 0x00000000000019ab */ /* 0x000fc00000000000 */
[----:B------:R-:W-:Y:S06]  /*04e0*/  @P1 CGAERRBAR ;  /* 0x00000000000015ab */ /* 0x000fec0000000000 */
[----:B------:R-:W2:Y:S01]  /*04f0*/  @P1 ATOM.E.ADD.STRONG.GPU PT, R13, desc[UR6][R4.64+0x4], R13 ;  /* 0x8000040d040d198a */ /* 0x000ea200081ef106 */
[----:B------:R-:W0:Y:S02]  /*0500*/  S2R R0, SR_LTMASK ;  /* 0x0000000000007919 */ /* 0x000e240000003900 */
[----:B0-----:R-:W-:-:S06]  /*0510*/  LOP3.LUT R0, R0, UR5, RZ, 0xc0, !PT ;  /* 0x0000000500007c12 */ /* 0x001fcc000f8ec0ff */
[----:B------:R-:W0:Y:S01]  /*0520*/  POPC R0, R0 ;  /* 0x0000000000007309 */ /* 0x000e220000000000 */
[----:B--2---:R-:W0:Y:S02]  /*0530*/  SHFL.IDX PT, R15, R13, R14, 0x1f ;  /* 0x00001f0e0d0f7589 */ /* 0x004e2400000e0000 */
[----:B0-----:R-:W-:-:S07]  /*0540*/  IMAD R2, R2, R0, R15 ;  /* 0x0000000002027224 */ /* 0x001fce00078e020f */
.L_x_9:
[----:B------:R-:W2:Y:S04]  /*0550*/  LD.E.STRONG.GPU R13, desc[UR6][R4.64+0x4] ;  /* 0x00000406040d7980 */ /* 0x000ea8000c10f900 */
[----:B--2---:R-:W-:Y:S01]  /*0560*/  CCTL.IVALL ;  /* 0x00000000ff00798f */ /* 0x004fe20002000000 */
[----:B------:R-:W-:Y:S05]  /*0570*/  YIELD ;  /* 0x0000000000007946 */ /* 0x000fea0003800000 */
[----:B------:R-:W-:-:S04]  /*0580*/  LOP3.LUT R13, R13, R2, RZ, 0x3c, !PT ;  /* 0x000000020d0d7212 */ /* 0x000fc800078e3cff */
[----:B------:R-:W-:-:S13]  /*0590*/  ISETP.GT.AND P0, PT, R13, -0x1, PT ;  /* 0xffffffff0d00780c */ /* 0x000fda0003f04270 */
[----:B------:R-:W-:Y:S05]  /*05a0*/  @P0 BRA `(.L_x_9) ;  /* 0xfffffffc00e80947 */ /* 0x000fea000383ffff */
.L_x_8:
[----:B------:R-:W-:Y:S05]  /*05b0*/  BSYNC B0 ;  /* 0x0000000000007941 */ /* 0x000fea0003800000 */
.L_x_7:
[----:B------:R-:W-:-:S03]  /*05c0*/  UMOV UR4, 0xffffffff ;  /* 0xffffffff00047882 */ /* 0x000fc60000000000 */
[----:B------:R-:W-:Y:S05]  /*05d0*/  BRA.DIV UR4, `(.L_x_10) ;  /* 0x0000000e04e87947 */ /* 0x000fea000b800000 */
[----:B------:R-:W-:Y:S06]  /*05e0*/  BAR.SYNC.DEFER_BLOCKING 0x0 ;  /* 0x0000000000007b1d */ /* 0x000fec0000010000 */
.L_x_44:
[----:B------:R-:W-:Y:S01]  /*05f0*/  ISETP.NE.AND P0, PT, R3, RZ, PT ;  /* 0x000000ff0300720c */ /* 0x000fe20003f05270 */
[----:B------:R-:W-:-:S12]  /*0600*/  BSSY.RECONVERGENT B0, `(.L_x_11) ;  /* 0x0000067000007945 */ /* 0x000fd80003800200 */
[----:B------:R-:W-:Y:S05]  /*0610*/  @P0 BRA `(.L_x_12) ;  /* 0x0000000400940947 */ /* 0x000fea0003800000 */
[C---:B------:R-:W-:Y:S01]  /*0620*/  ISETP.GE.U32.AND P1, PT, R7.reuse, 0x10, PT ;  /* 0x000000100700780c */ /* 0x040fe20003f26070 */
[----:B------:R-:W-:Y:S01]  /*0630*/  IMAD.MOV.U32 R0, RZ, RZ, RZ ;  /* 0x000000ffff007224 */ /* 0x000fe200078e00ff */
[----:B------:R-:W-:Y:S01]  /*0640*/  LOP3.LUT R24, R7, 0xf, RZ, 0xc0, !PT ;  /* 0x0000000f07187812 */ /* 0x000fe200078ec0ff */
[----:B------:R-:W-:-:S03]  /*0650*/  IMAD.MOV.U32 R12, RZ, RZ, RZ ;  /* 0x000000ffff0c7224 */ /* 0x000fc600078e00ff */
[----:B------:R-:W-:-:S07]  /*0660*/  ISETP.NE.AND P0, PT, R24, RZ, PT ;  /* 0x000000ff1800720c */ /* 0x000fce0003f05270 */
[----:B------:R-:W-:Y:S06]  /*0670*/  @!P1 BRA `(.L_x_13) ;  /* 0x0000000000a89947 */ /* 0x000fec0003800000 */
[----:B------:R-:W1:Y:S01]  /*0680*/  LDCU.64 UR4, c[0x0][0x388] ;  /* 0x00007100ff0477ac */ /* 0x000e620008000a00 */
[C---:B------:R-:W-:Y:S01]  /*0690*/  LOP3.LUT R13, R7.reuse, 0xfffffff0, RZ, 0xc0, !PT ;  /* 0xfffffff0070d7812 */ /* 0x040fe200078ec0ff */
[----:B------:R-:W-:Y:S01]  /*06a0*/  BSSY.RECONVERGENT B1, `(.L_x_13) ;  /* 0x0000027000017945 */ /* 0x000fe20003800200 */
[----:B------:R-:W-:Y:S01]  /*06b0*/  LOP3.LUT R0, R7, 0x7ffffff0, RZ, 0xc0, !PT ;  /* 0x7ffffff007007812 */ /* 0x000fe200078ec0ff */
[----:B------:R-:W-:Y:S02]  /*06c0*/  IMAD.MOV.U32 R12, RZ, RZ, RZ ;  /* 0x000000ffff0c7224 */ /* 0x000fe400078e00ff */
[----:B------:R-:W-:Y:S01]  /*06d0*/  IMAD.MOV R13, RZ, RZ, -R13 ;  /* 0x000000ffff0d7224 */ /* 0x000fe200078e0a0d */
[----:B-1----:R-:W-:-:S04]  /*06e0*/  UIADD3 UR4, UP0, UPT, UR4, 0x20, URZ ;  /* 0x0000002004047890 */ /* 0x002fc8000ff1e0ff */
[----:B------:R-:W-:Y:S02]  /*06f0*/  UIADD3.X UR5, UPT, UPT, URZ, UR5, URZ, UP0, !UPT ;  /* 0x00000005ff057290 */ /* 0x000fe400087fe4ff */
[----:B0-----:R-:W-:-:S04]  /*0700*/  MOV R14, UR4 ;  /* 0x00000004000e7c02 */ /* 0x001fc80008000f00 */
[----:B------:R-:W-:-:S07]  /*0710*/  IMAD.U32 R15, RZ, RZ, UR5 ;  /* 0x00000005ff0f7e24 */ /* 0x000fce000f8e00ff */
.L_x_14:
[----:B------:R-:W-:Y:S02]  /*0720*/  IMAD.MOV.U32 R2, RZ, RZ, R14 ;  /* 0x000000ffff027224 */ /* 0x000fe400078e000e */
[----:B------:R-:W-:-:S05]  /*0730*/  IMAD.MOV.U32 R3, RZ, RZ, R15 ;  /* 0x000000ffff037224 */ /* 0x000fca00078e000f */
[----:B------:R-:W2:Y:S04]  /*0740*/  LDG.E R21, desc[UR6][R2.64+-0x20] ;  /* 0xffffe00602157981 */ /* 0x000ea8000c1e1900 */
[----:B------:R-:W2:Y:S04]  /*0750*/  LDG.E R20, desc[UR6][R2.64+-0x1c] ;  /* 0xffffe40602147981 */ /* 0x000ea8000c1e1900 */
[----:B------:R-:W3:Y:S04]  /*0760*/  LDG.E R23, desc[UR6][R2.64+-0x18] ;  /* 0xffffe80602177981 */ /* 0x000ee8000c1e1900 */
[----:B------:R-:W3:Y:S04]  /*0770*/  LDG.E R22, desc[UR6][R2.64+-0x14] ;  /* 0xffffec0602167981 */ /* 0x000ee8000c1e1900 */
[----:B------:R-:W4:Y:S04]  /*0780*/  LDG.E R14, desc[UR6][R2.64+-0x10] ;  /* 0xfffff006020e7981 */ /* 0x000f28000c1e1900 */
[----:B------:R-:W4:Y:S04]  /*0790*/  LDG.E R15, desc[UR6][R2.64+-0xc] ;  /* 0xfffff406020f7981 */ /* 0x000f28000c1e1900 */
[----:B------:R-:W5:Y:S04]  /*07a0*/  LDG.E R16, desc[UR6][R2.64+-0x8] ;  /* 0xfffff80602107981 */ /* 0x000f68000c1e1900 */
[----:B------:R-:W5:Y:S04]  /*07b0*/  LDG.E R17, desc[UR6][R2.64+-0x4] ;  /* 0xfffffc0602117981 */ /* 0x000f68000c1e1900 */
[----:B------:R-:W5:Y:S04]  /*07c0*/  LDG.E R18, desc[UR6][R2.64] ;  /* 0x0000000602127981 */ /* 0x000f68000c1e1900 */
[----:B------:R-:W5:Y:S04]  /*07d0*/  LDG.E R19, desc[UR6][R2.64+0x4] ;  /* 0x0000040602137981 */ /* 0x000f68000c1e1900 */
[----:B------:R-:W5:Y:S01]  /*07e0*/  LDG.E R25, desc[UR6][R2.64+0x10] ;  /* 0x0000100602197981 */ /* 0x000f62000c1e1900 */
[----:B--2---:R-:W-:-:S03]  /*07f0*/  IADD3 R20, PT, PT, R20, R21, R12 ;  /* 0x0000001514147210 */ /* 0x004fc60007ffe00c */
[----:B------:R-:W2:Y:S04]  /*0800*/  LDG.E R21, desc[UR6][R2.64+0x8] ;  /* 0x0000080602157981 */ /* 0x000ea8000c1e1900 */
[----:B------:R-:W2:Y:S01]  /*0810*/  LDG.E R12, desc[UR6][R2.64+0xc] ;  /* 0x00000c06020c7981 */ /* 0x000ea2000c1e1900 */
[----:B---3--:R-:W-:-:S03]  /*0820*/  IADD3 R26, PT, PT, R22, R23, R20 ;  /* 0x00000017161a7210 */ /* 0x008fc60007ffe014 */
[----:B------:R-:W3:Y:S04]  /*0830*/  LDG.E R22, desc[UR6][R2.64+0x14] ;  /* 0x0000140602167981 */ /* 0x000ee8000c1e1900 */
[----:B------:R-:W3:Y:S04]  /*0840*/  LDG.E R23, desc[UR6][R2.64+0x18] ;  /* 0x0000180602177981 */ /* 0x000ee8000c1e1900 */
[----:B------:R-:W3:Y:S01]  /*0850*/  LDG.E R20, desc[UR6][R2.64+0x1c] ;  /* 0x00001c0602147981 */ /* 0x000ee2000c1e1900 */
[----:B----4-:R-:W-:Y:S01]  /*0860*/  IADD3 R14, PT, PT, R15, R14, R26 ;  /* 0x0000000e0f0e7210 */ /* 0x010fe20007ffe01a */
[----:B------:R-:W-:-:S03]  /*0870*/  VIADD R13, R13, 0x10 ;  /* 0x000000100d0d7836 */ /* 0x000fc60000000000 */
[----:B-----5:R-:W-:Y:S02]  /*0880*/  IADD3 R14, PT, PT, R17, R16, R14 ;  /* 0x00000010110e7210 */ /* 0x020fe40007ffe00e */
[----:B------:R-:W-:Y:S02]  /*0890*/  ISETP.NE.AND P1, PT, R13, RZ, PT ;  /* 0x000000ff0d00720c */ /* 0x000fe40003f25270 */
[----:B------:R-:W-:-:S04]  /*08a0*/  IADD3 R14, PT, PT, R19, R18, R14 ;  /* 0x00000012130e7210 */ /* 0x000fc80007ffe00e */
[----:B--2---:R-:W-:Y:S02]  /*08b0*/  IADD3 R12, PT, PT, R12, R21, R14 ;  /* 0x000000150c0c7210 */ /* 0x004fe40007ffe00e */
[----:B------:R-:W-:Y:S02]  /*08c0*/  IADD3 R14, P2, PT, R2, 0x40, RZ ;  /* 0x00000040020e7810 */ /* 0x000fe40007f5e0ff */
[----:B---3--:R-:W-:-:S03]  /*08d0*/  IADD3 R12, PT, PT, R22, R25, R12 ;  /* 0x00000019160c7210 */ /* 0x008fc60007ffe00c */
[----:B------:R-:W-:Y:S01]  /*08e0*/  IMAD.X R15, RZ, RZ, R3, P2 ;  /* 0x000000ffff0f7224 */ /* 0x000fe200010e0603 */
[----:B------:R-:W-:Y:S01]  /*08f0*/  IADD3 R12, PT, PT, R20, R23, R12 ;  /* 0x00000017140c7210 */ /* 0x000fe20007ffe00c */
[----:B------:R-:W-:Y:S06]  /*0900*/  @P1 BRA `(.L_x_14) ;  /* 0xfffffffc00841947 */ /* 0x000fec000383ffff */
[----:B------:R-:W-:Y:S05]  /*0910*/  BSYNC.RECONVERGENT B1 ;  /* 0x0000000000017941 */ /* 0x000fea0003800200 */
.L_x_13:
[----:B------:R-:W-:Y:S05]  /*0920*/  @!P0 BRA `(.L_x_15) ;  /* 0x0000000000c08947 */ /* 0x000fea0003800000 */
[----:B------:R-:W-:Y:S02]  /*0930*/  ISETP.GE.U32.AND P0, PT, R24, 0x8, PT ;  /* 0x000000081800780c */ /* 0x000fe40003f06070 */
[----:B------:R-:W-:-:S04]  /*0940*/  LOP3.LUT R21, R7, 0x7, RZ, 0xc0, !PT ;  /* 0x0000000707157812 */ /* 0x000fc800078ec0ff */
[----:B------:R-:W-:-:S07]  /*0950*/  ISETP.NE.AND P1, PT, R21, RZ, PT ;  /* 0x000000ff1500720c */ /* 0x000fce0003f25270 */
[----:B------:R-:W-:Y:S06]  /*0960*/  @!P0 BRA `(.L_x_16) ;  /* 0x00000000003c8947 */ /* 0x000fec0003800000 */
[----:B------:R-:W1:Y:S02]  /*0970*/  LDC.64 R2, c[0x0][0x388] ;  /* 0x0000e200ff027b82 */ /* 0x000e640000000a00 */
[----:B-1----:R-:W-:-:S05]  /*0980*/  IMAD.WIDE.U32 R2, R0, 0x4, R2 ;  /* 0x0000000400027825 */ /* 0x002fca00078e0002 */
[----:B------:R-:W2:Y:S04]  /*0990*/  LDG.E R13, desc[UR6][R2.64] ;  /* 0x00000006020d7981 */ /* 0x000ea8000c1e1900 */
[----:B0-----:R-:W2:Y:S04]  /*09a0*/  LDG.E R14, desc[UR6][R2.64+0x4] ;  /* 0x00000406020e7981 */ /* 0x001ea8000c1e1900 */
[----:B------:R-:W3:Y:S04]  /*09b0*/  LDG.E R16, desc[UR6][R2.64+0x8] ;  /* 0x0000080602107981 */ /* 0x000ee8000c1e1900 */
[----:B------:R-:W3:Y:S04]  /*09c0*/  LDG.E R15, desc[UR6][R2.64+0xc] ;  /* 0x00000c06020f7981 */ /* 0x000ee8000c1e1900 */
[----:B------:R-:W4:Y:S04]  /*09d0*/  LDG.E R18, desc[UR6][R2.64+0x10] ;  /* 0x0000100602127981 */ /* 0x000f28000c1e1900 */
[----:B------:R-:W4:Y:S04]  /*09e0*/  LDG.E R17, desc[UR6][R2.64+0x14] ;  /* 0x0000140602117981 */ /* 0x000f28000c1e1900 */
[----:B------:R-:W5:Y:S04]  /*09f0*/  LDG.E R20, desc[UR6][R2.64+0x18] ;  /* 0x0000180602147981 */ /* 0x000f68000c1e1900 */
[----:B------:R-:W5:Y:S01]  /*0a00*/  LDG.E R19, desc[UR6][R2.64+0x1c] ;  /* 0x00001c0602137981 */ /* 0x000f62000c1e1900 */
[----:B------:R-:W-:Y:S01]  /*0a10*/  VIADD R0, R0, 0x8 ;  /* 0x0000000800007836 */ /* 0x000fe20000000000 */
[----:B--2---:R-:W-:-:S04]  /*0a20*/  IADD3 R13, PT, PT, R14, R13, R12 ;  /* 0x0000000d0e0d7210 */ /* 0x004fc80007ffe00c */
[----:B---3--:R-:W-:-:S04]  /*0a30*/  IADD3 R13, PT, PT, R15, R16, R13 ;  /* 0x000000100f0d7210 */ /* 0x008fc80007ffe00d */
[----:B----4-:R-:W-:-:S04]  /*0a40*/  IADD3 R13, PT, PT, R17, R18, R13 ;  /* 0x00000012110d7210 */ /* 0x010fc80007ffe00d */
[----:B-----5:R-:W-:-:S07]  /*0a50*/  IADD3 R12, PT, PT, R19, R20, R13 ;  /* 0x00000014130c7210 */ /* 0x020fce0007ffe00d */
.L_x_16:
[----:B------:R-:W-:Y:S04]  /*0a60*/  BSSY.RECONVERGENT B1, `(.L_x_15) ;  /* 0x000001c000017945 */ /* 0x000fe80003800200 */
[----:B------:R-:W-:Y:S05]  /*0a70*/  @!P1 BRA `(.L_x_17) ;  /* 0x0000000000689947 */ /* 0x000fea0003800000 */
[----:B------:R-:W-:Y:S02]  /*0a80*/  ISETP.GE.U32.AND P0, PT, R21, 0x4, PT ;  /* 0x000000041500780c */ /* 0x000fe40003f06070 */
[----:B------:R-:W-:-:S04]  /*0a90*/  LOP3.LUT R13, R7, 0x3, RZ, 0xc0, !PT ;  /* 0x00000003070d7812 */ /* 0x000fc800078ec0ff */
[----:B------:R-:W-:-:S07]  /*0aa0*/  ISETP.NE.AND P1, PT, R13, RZ, PT ;  /* 0x000000ff0d00720c */ /* 0x000fce0003f25270 */
[----:B------:R-:W-:Y:S06]  /*0ab0*/  @!P0 BRA `(.L_x_18) ;  /* 0x0000000000248947 */ /* 0x000fec0003800000 */
[----:B------:R-:W1:Y:S02]  /*0ac0*/  LDC.64 R2, c[0x0][0x388] ;  /* 0x0000e200ff027b82 */ /* 0x000e640000000a00 */
[----:B-1----:R-:W-:-:S05]  /*0ad0*/  IMAD.WIDE.U32 R2, R0, 0x4, R2 ;  /* 0x0000000400027825 */ /* 0x002fca00078e0002 */
[----:B0-----:R-:W2:Y:S04]  /*0ae0*/  LDG.E R15, desc[UR6][R2.64] ;  /* 0x00000006020f7981 */ /* 0x001ea8000c1e1900 */
[----:B------:R-:W2:Y:S04]  /*0af0*/  LDG.E R14, desc[UR6][R2.64+0x4] ;  /* 0x00000406020e7981 */ /* 0x000ea8000c1e1900 */
[----:B------:R-:W3:Y:S04]  /*0b00*/  LDG.E R17, desc[UR6][R2.64+0x8] ;  /* 0x0000080602117981 */ /* 0x000ee8000c1e1900 */
[----:B------:R-:W3:Y:S01]  /*0b10*/  LDG.E R16, desc[UR6][R2.64+0xc] ;  /* 0x00000c0602107981 */ /* 0x000ee2000c1e1900 */
[----:B------:R-:W-:Y:S01]  /*0b20*/  VIADD R0, R0, 0x4 ;  /* 0x0000000400007836 */ /* 0x000fe20000000000 */
[----:B--2---:R-:W-:-:S04]  /*0b30*/  IADD3 R12, PT, PT, R14, R15, R12 ;  /* 0x0000000f0e0c7210 */ /* 0x004fc80007ffe00c */
[----:B---3--:R-:W-:-:S07]  /*0b40*/  IADD3 R12, PT, PT, R16, R17, R12 ;  /* 0x00000011100c7210 */ /* 0x008fce0007ffe00c */
.L_x_18:
[----:B------:R-:W-:Y:S05]  /*0b50*/  @!P1 BRA `(.L_x_17) ;  /* 0x0000000000309947 */ /* 0x000fea0003800000 */
[----:B------:R-:W1:Y:S01]  /*0b60*/  LDC.64 R2, c[0x0][0x388] ;  /* 0x0000e200ff027b82 */ /* 0x000e620000000a00 */
[----:B------:R-:W-:Y:S02]  /*0b70*/  IMAD.MOV R13, RZ, RZ, -R13 ;  /* 0x000000ffff0d7224 */ /* 0x000fe400078e0a0d */
[----:B-1----:R-:W-:-:S04]  /*0b80*/  IMAD.WIDE.U32 R2, R0, 0x4, R2 ;  /* 0x0000000400027825 */ /* 0x002fc800078e0002 */
[----:B0-----:R-:W-:-:S07]  /*0b90*/  IMAD.MOV.U32 R15, RZ, RZ, R3 ;  /* 0x000000ffff0f7224 */ /* 0x001fce00078e0003 */
.L_x_19:
[----:B------:R-:W-:-:S06]  /*0ba0*/  IMAD.MOV.U32 R3, RZ, RZ, R15 ;  /* 0x000000ffff037224 */ /* 0x000fcc00078e000f */
[----:B------:R0:W2:Y:S01]  /*0bb0*/  LDG.E R3, desc[UR6][R2.64] ;  /* 0x0000000602037981 */ /* 0x0000a2000c1e1900 */
[----:B------:R-:W-:-:S05]  /*0bc0*/  VIADD R13, R13, 0x1 ;  /* 0x000000010d0d7836 */ /* 0x000fca0000000000 */
[----:B------:R-:W-:Y:S02]  /*0bd0*/  ISETP.NE.AND P0, PT, R13, RZ, PT ;  /* 0x000000ff0d00720c */ /* 0x000fe40003f05270 */
[----:B0-----:R-:W-:-:S05]  /*0be0*/  IADD3 R2, P1, PT, R2, 0x4, RZ ;  /* 0x0000000402027810 */ /* 0x001fca0007f3e0ff */
[----:B------:R-:W-:Y:S01]  /*0bf0*/  IMAD.X R15, RZ, RZ, R15, P1 ;  /* 0x000000ffff0f7224 */ /* 0x000fe200008e060f */
[----:B--2---:R-:W-:-:S05]  /*0c00*/  IADD3 R12, PT, PT, R3, R12, RZ ;  /* 0x0000000c030c7210 */ /* 0x004fca0007ffe0ff */
[----:B------:R-:W-:Y:S05]  /*0c10*/  @P0 BRA `(.L_x_19) ;  /* 0xfffffffc00e00947 */ /* 0x000fea000383ffff */
.L_x_17:
[----:B------:R-:W-:Y:S05]  /*0c20*/  BSYNC.RECONVERGENT B1 ;  /* 0x0000000000017941 */ /* 0x000fea0003800200 */
.L_x_15:
[----:B------:R-:W1:Y:S01]  /*0c30*/  LDC.64 R2, c[0x0][0x388] ;  /* 0x0000e200ff027b82 */ /* 0x000e620000000a00 */
[----:B------:R-:W-:-:S04]  /*0c40*/  IMAD.IADD R13, R6, 0x1, R7 ;  /* 0x00000001060d7824 */ /* 0x000fc800078e0207 */
[----:B-1----:R-:W-:-:S05]  /*0c50*/  IMAD.WIDE.U32 R2, R13, 0x4, R2 ;  /* 0x000000040d027825 */ /* 0x002fca00078e0002 */
[----:B------:R1:W-:Y:S02]  /*0c60*/  STG.E desc[UR6][R2.64], R12 ;  /* 0x0000000c02007986 */ /* 0x0003e4000c101906 */
.L_x_12:
[----:B------:R-:W-:Y:S05]  /*0c70*/  BSYNC.RECONVERGENT B0 ;  /* 0x0000000000007941 */ /* 0x000fea0003800200 */
.L_x_11:
[----:B------:R-:W-:Y:S01]  /*0c80*/  UMOV UR4, 0xffffffff ;  /* 0xffffffff00047882 */ /* 0x000fe20000000000 */
[----:B------:R-:W-:Y:S02]  /*0c90*/  ISETP.NE.AND P1, PT, R10, RZ, PT ;  /* 0x000000ff0a00720c */ /* 0x000fe40003f25270 */
[----:B------:R-:W-:Y:S11]  /*0ca0*/  BRA.DIV UR4, `(.L_x_20) ;  /* 0x0000000a04647947 */ /* 0x000ff6000b800000 */
[----:B------:R-:W-:Y:S06]  /*0cb0*/  BAR.SYNC.DEFER_BLOCKING 0x0 ;  /* 0x0000000000007b1d */ /* 0x000fec0000010000 */
.L_x_47:
[----:B------:R-:W-:Y:S01]  /*0cc0*/  BSSY B0, `(.L_x_21) ;  /* 0x0000023000007945 */ /* 0x000fe20003800000 */
[----:B------:R-:W-:-:S03]  /*0cd0*/  ISETP.GE.AND P0, PT, R8, R11, PT ;  /* 0x0000000b0800720c */ /* 0x000fc60003f06270 */
[----:B------:R-:W-:Y:S10]  /*0ce0*/  @P1 BRA `(.L_x_22) ;  /* 0x0000000000801947 */ /* 0x000ff40003800000 */
[----:B-1----:R-:W1:Y:S01]  /*0cf0*/  S2R R3, SR_CTAID.Y ;  /* 0x0000000000037919 */ /* 0x002e620000002600 */
[----:B------:R-:W2:Y:S01]  /*0d00*/  LDCU UR4, c[0x0][0x374] ;  /* 0x00006e80ff0477ac */ /* 0x000ea20008000800 */
[----:B------:R-:W3:Y:S01]  /*0d10*/  LDC R0, c[0x0][0x378] ;  /* 0x0000de00ff007b82 */ /* 0x000ee20000000800 */
[----:B0-----:R-:W-:Y:S01]  /*0d20*/  IMAD.MOV R14, RZ, RZ, -R7 ;  /* 0x000000ffff0e7224 */ /* 0x001fe200078e0a07 */
[----:B------:R-:W0:Y:S01]  /*0d30*/  S2R R12, SR_CTAID.Z ;  /* 0x00000000000c7919 */ /* 0x000e220000002700 */
[----:B------:R-:W-:Y:S02]  /*0d40*/  VOTEU.ANY UR5, UPT, PT ;  /* 0x0000000000057886 */ /* 0x000fe400038e0100 */
[----:B------:R-:W4:Y:S01]  /*0d50*/  FLO.U32 R2, UR5 ;  /* 0x0000000500027d00 */ /* 0x000f2200080e0000 */
[----:B------:R-:W4:Y:S01]  /*0d60*/  S2R R13, SR_LANEID ;  /* 0x00000000000d7919 */ /* 0x000f220000000000 */
[----:B-1----:R-:W-:Y:S02]  /*0d70*/  IMAD.IADD R11, R6, 0x1, R3 ;  /* 0x00000001060b7824 */ /* 0x002fe400078e0203 */
[----:B--2---:R-:W-:Y:S01]  /*0d80*/  IMAD R3, R14, UR4, RZ ;  /* 0x000000040e037c24 */ /* 0x004fe2000f8e02ff */
[----:B------:R-:W-:Y:S01]  /*0d90*/  UPOPC UR4, UR5 ;  /* 0x00000005000472bf */ /* 0x000fe20008000000 */
[----:B0-----:R-:W-:-:S02]  /*0da0*/  IMAD.MOV R12, RZ, RZ, -R12 ;  /* 0x000000ffff0c7224 */ /* 0x001fc400078e0a0c */
[----:B---3--:R-:W-:Y:S01]  /*0db0*/  IMAD R0, R0, R3, -0x7fffffff ;  /* 0x8000000100007424 */ /* 0x008fe200078e0203 */
[----:B----4-:R-:W-:Y:S02]  /*0dc0*/  ISETP.EQ.U32.AND P1, PT, R2, R13, PT ;  /* 0x0000000d0200720c */ /* 0x010fe40003f22070 */
[----:B------:R-:W-:-:S04]  /*0dd0*/  ISETP.NE.AND P2, PT, R11, R12, PT ;  /* 0x0000000c0b00720c */ /* 0x000fc80003f45270 */
[----:B------:R-:W-:-:S05]  /*0de0*/  SEL R0, R0, 0x1, !P2 ;  /* 0x0000000100007807 */ /* 0x000fca0005000000 */
[----:B------:R-:W-:Y:S02]  /*0df0*/  IMAD R3, R0, UR4, RZ ;  /* 0x0000000400037c24 */ /* 0x000fe4000f8e02ff */
        /* <DEDUP_REMOVED lines=9> */
.L_x_23:
[----:B------:R-:W2:Y:S04]  /*0e90*/  LD.E.STRONG.GPU R3, desc[UR6][R4.64+0x4] ;  /* 0x0000040604037980 */ /* 0x000ea8000c10f900 */
[----:B--2---:R-:W-:Y:S01]  /*0ea0*/  CCTL.IVALL ;  /* 0x00000000ff00798f */ /* 0x004fe20002000000 */
[----:B------:R-:W-:Y:S05]  /*0eb0*/  YIELD ;  /* 0x0000000000007946 */ /* 0x000fea0003800000 */
[----:B------:R-:W-:-:S04]  /*0ec0*/  LOP3.LUT R3, R3, R0, RZ, 0x3c, !PT ;  /* 0x0000000003037212 */ /* 0x000fc800078e3cff */
[----:B------:R-:W-:-:S13]  /*0ed0*/  ISETP.GT.AND P1, PT, R3, -0x1, PT ;  /* 0xffffffff0300780c */ /* 0x000fda0003f24270 */
[----:B------:R-:W-:Y:S05]  /*0ee0*/  @P1 BRA `(.L_x_23) ;  /* 0xfffffffc00e81947 */ /* 0x000fea000383ffff */
.L_x_22:
[----:B------:R-:W-:Y:S05]  /*0ef0*/  BSYNC B0 ;  /* 0x0000000000007941 */ /* 0x000fea0003800000 */
.L_x_21:
[----:B------:R-:W-:-:S03]  /*0f00*/  UMOV UR4, 0xffffffff ;  /* 0xffffffff00047882 */ /* 0x000fc60000000000 */
[----:B------:R-:W-:Y:S05]  /*0f10*/  BRA.DIV UR4, `(.L_x_24) ;  /* 0x0000000604f87947 */ /* 0x000fea000b800000 */
[----:B------:R-:W-:Y:S06]  /*0f20*/  BAR.SYNC.DEFER_BLOCKING 0x0 ;  /* 0x0000000000007b1d */ /* 0x000fec0000010000 */
.L_x_50:
[----:B------:R-:W-:Y:S04]  /*0f30*/  BSSY.RECONVERGENT B0, `(.L_x_25) ;  /* 0x000001d000007945 */ /* 0x000fe80003800200 */
[----:B------:R-:W-:Y:S05]  /*0f40*/  @P0 BRA `(.L_x_26) ;  /* 0x00000000006c0947 */ /* 0x000fea0003800000 */
[----:B0-----:R-:W0:Y:S08]  /*0f50*/  LDC.64 R14, c[0x0][0x388] ;  /* 0x0000e200ff0e7b82 */ /* 0x001e300000000a00 */
[----:B-1----:R-:W1:Y:S01]  /*0f60*/  LDC.64 R12, c[0x0][0x380] ;  /* 0x0000e000ff0c7b82 */ /* 0x002e620000000a00 */
[----:B0-----:R-:W-:-:S05]  /*0f70*/  IMAD.WIDE.U32 R14, R7, 0x4, R14 ;  /* 0x00000004070e7825 */ /* 0x001fca00078e000e */
[----:B------:R-:W2:Y:S02]  /*0f80*/  LDG.E R2, desc[UR6][R14.64] ;  /* 0x000000060e027981 */ /* 0x000ea4000c1e1900 */
[----:B-12---:R-:W-:-:S07]  /*0f90*/  I2FP.F32.U32 R3, R2 ;  /* 0x0000000200037245 */ /* 0x006fce0000201000 */
.L_x_30:
[----:B------:R-:W-:-:S13]  /*0fa0*/  ISETP.GE.AND P0, PT, R2, 0x1, PT ;  /* 0x000000010200780c */ /* 0x000fda0003f06270 */
[----:B0-----:R-:W-:Y:S05]  /*0fb0*/  @!P0 BRA `(.L_x_27) ;  /* 0x0000000000408947 */ /* 0x001fea0003800000 */
[----:B------:R-:W-:-:S05]  /*0fc0*/  IMAD.WIDE R14, R8, 0x4, R12 ;  /* 0x00000004080e7825 */ /* 0x000fca00078e020c */
[----:B------:R-:W2:Y:S01]  /*0fd0*/  LDG.E R0, desc[UR6][R14.64] ;  /* 0x000000060e007981 */ /* 0x000ea2000c1e1900 */
[----:B------:R-:W0:Y:S01]  /*0fe0*/  MUFU.RCP R16, R3 ;  /* 0x0000000300107308 */ /* 0x000e220000001000 */
[----:B------:R-:W-:Y:S01]  /*0ff0*/  BSSY.RECONVERGENT B1, `(.L_x_28) ;  /* 0x000000b000017945 */ /* 0x000fe20003800200 */
[----:B0-----:R-:W-:-:S04]  /*1000*/  FFMA R11, -R3, R16, 1 ;  /* 0x3f800000030b7423 */ /* 0x001fc80000000110 */
[----:B------:R-:W-:Y:S02]  /*1010*/  FFMA R11, R16, R11, R16 ;  /* 0x0000000b100b7223 */ /* 0x000fe40000000010 */
[----:B--2---:R-:W0:Y:S02]  /*1020*/  FCHK P0, R0, R3 ;  /* 0x0000000300007302 */ /* 0x004e240000000000 */
[----:B------:R-:W-:-:S04]  /*1030*/  FFMA R16, R0, R11, RZ ;  /* 0x0000000b00107223 */ /* 0x000fc800000000ff */
[----:B------:R-:W-:-:S04]  /*1040*/  FFMA R17, -R3, R16, R0 ;  /* 0x0000001003117223 */ /* 0x000fc80000000100 */
[----:B------:R-:W-:Y:S01]  /*1050*/  FFMA R11, R11, R17, R16 ;  /* 0x000000110b0b7223 */ /* 0x000fe20000000010 */
[----:B0-----:R-:W-:Y:S06]  /*1060*/  @!P0 BRA `(.L_x_29) ;  /* 0x00000000000c8947 */ /* 0x001fec0003800000 */
[----:B------:R-:W-:-:S07]  /*1070*/  MOV R16, 0x1090 ;  /* 0x0000109000107802 */ /* 0x000fce0000000f00 */
[----:B------:R-:W-:Y:S05]  /*1080*/  CALL.REL.NOINC `($__internal_0_$__cuda_sm3x_div_rn_noftz_f32_slowpath) ;  /* 0x0000000400fc7944 */ /* 0x000fea0003c00000 */
[----:B------:R-:W-:-:S07]  /*1090*/  IMAD.MOV.U32 R11, RZ, RZ, R0 ;  /* 0x000000ffff0b7224 */ /* 0x000fce00078e0000 */
.L_x_29:
[----:B------:R-:W-:Y:S05]  /*10a0*/  BSYNC.RECONVERGENT B1 ;  /* 0x0000000000017941 */ /* 0x000fea0003800200 */
.L_x_28:
[----:B------:R0:W-:Y:S02]  /*10b0*/  STG.E desc[UR6][R14.64], R11 ;  /* 0x0000000b0e007986 */ /* 0x0001e4000c101906 */
.L_x_27:
[----:B------:R-:W1:Y:S01]  /*10c0*/  LDCU UR4, c[0x0][0x390] ;  /* 0x00007200ff0477ac */ /* 0x000e620008000800 */
[----:B------:R-:W-:-:S05]  /*10d0*/  IMAD.IADD R8, R9, 0x1, R8 ;  /* 0x0000000109087824 */ /* 0x000fca00078e0208 */
[----:B-1----:R-:W-:-:S13]  /*10e0*/  ISETP.GE.AND P0, PT, R8, UR4, PT ;  /* 0x0000000408007c0c */ /* 0x002fda000bf06270 */
[----:B------:R-:W-:Y:S05]  /*10f0*/  @!P0 BRA `(.L_x_30) ;  /* 0xfffffffc00a88947 */ /* 0x000fea000383ffff */
.L_x_26:
[----:B------:R-:W-:Y:S05]  /*1100*/  BSYNC.RECONVERGENT B0 ;  /* 0x0000000000007941 */ /* 0x000fea0003800200 */
.L_x_25:
[----:B------:R-:W-:-:S04]  /*1110*/  UISETP.NE.U32.AND UP0, UPT, UR8, URZ, UPT ;  /* 0x000000ff0800728c */ /* 0x000fc8000bf05070 */
[----:B------:R-:W-:-:S09]  /*1120*/  UISETP.NE.AND.EX UP0, UPT, UR9, URZ, UPT, UP0 ;  /* 0x000000ff0900728c */ /* 0x000fd2000bf05300 */
[----:B------:R-:W-:Y:S05]  /*1130*/  BRA.U UP0, `(.L_x_31) ;  /* 0x0000000100047547 */ /* 0x000fea000b800000 */
[----:B------:R-:W-:Y:S05]  /*1140*/  BPT.TRAP 0x1 ;  /* 0x000000040000795c */ /* 0x000fea0000300000 */
.L_x_31:
[----:B------:R-:W-:Y:S01]  /*1150*/  UMOV UR4, 0xffffffff ;  /* 0xffffffff00047882 */ /* 0x000fe20000000000 */
[----:B------:R-:W-:Y:S02]  /*1160*/  ISETP.NE.AND P0, PT, R10, RZ, PT ;  /* 0x000000ff0a00720c */ /* 0x000fe40003f05270 */
[----:B------:R-:W-:Y:S11]  /*1170*/  BRA.DIV UR4, `(.L_x_32) ;  /* 0x0000000604907947 */ /* 0x000ff6000b800000 */
[----:B------:R-:W-:Y:S06]  /*1180*/  BAR.SYNC.DEFER_BLOCKING 0x0 ;  /* 0x0000000000007b1d */ /* 0x000fec0000010000 */
.L_x_53:
[----:B------:R-:W-:Y:S04]  /*1190*/  BSSY B0, `(.L_x_33) ;  /* 0x0000022000007945 */ /* 0x000fe80003800000 */
[----:B------:R-:W-:Y:S05]  /*11a0*/  @P0 BRA `(.L_x_34) ;  /* 0x0000000000800947 */ /* 0x000fea0003800000 */
[----:B-1----:R-:W1:Y:S01]  /*11b0*/  S2R R3, SR_CTAID.Y ;  /* 0x0000000000037919 */ /* 0x002e620000002600 */
[----:B------:R-:W2:Y:S01]  /*11c0*/  LDCU UR4, c[0x0][0x374] ;  /* 0x00006e80ff0477ac */ /* 0x000ea20008000800 */
[----:B------:R-:W3:Y:S01]  /*11d0*/  LDC R0, c[0x0][0x378] ;  /* 0x0000de00ff007b82 */ /* 0x000ee20000000800 */
[----:B------:R-:W-:Y:S01]  /*11e0*/  IMAD.MOV R7, RZ, RZ, -R7 ;  /* 0x000000ffff077224 */ /* 0x000fe200078e0a07 */
[----:B------:R-:W4:Y:S01]  /*11f0*/  S2R R8, SR_CTAID.Z ;  /* 0x0000000000087919 */ /* 0x000f220000002700 */
[----:B------:R-:W-:Y:S02]  /*1200*/  VOTEU.ANY UR5, UPT, PT ;  /* 0x0000000000057886 */ /* 0x000fe400038e0100 */
[----:B------:R-:W5:Y:S01]  /*1210*/  FLO.U32 R2, UR5 ;  /* 0x0000000500027d00 */ /* 0x000f6200080e0000 */
[----:B------:R-:W5:Y:S01]  /*1220*/  S2R R9, SR_LANEID ;  /* 0x0000000000097919 */ /* 0x000f620000000000 */
[----:B-1----:R-:W-:Y:S02]  /*1230*/  IMAD.IADD R6, R6, 0x1, R3 ;  /* 0x0000000106067824 */ /* 0x002fe400078e0203 */
[----:B--2---:R-:W-:Y:S01]  /*1240*/  IMAD R3, R7, UR4, RZ ;  /* 0x0000000407037c24 */ /* 0x004fe2000f8e02ff */
[----:B------:R-:W-:Y:S01]  /*1250*/  UPOPC UR4, UR5 ;  /* 0x00000005000472bf */ /* 0x000fe20008000000 */
[----:B----4-:R-:W-:-:S02]  /*1260*/  IMAD.MOV R7, RZ, RZ, -R8 ;  /* 0x000000ffff077224 */ /* 0x010fc400078e0a08 */
[----:B---3--:R-:W-:Y:S01]  /*1270*/  IMAD R0, R0, R3, -0x7fffffff ;  /* 0x8000000100007424 */ /* 0x008fe200078e0203 */
[----:B-----5:R-:W-:Y:S02]  /*1280*/  ISETP.EQ.U32.AND P0, PT, R2, R9, PT ;  /* 0x000000090200720c */ /* 0x020fe40003f02070 */
[----:B------:R-:W-:-:S04]  /*1290*/  ISETP.NE.AND P1, PT, R6, R7, PT ;  /* 0x000000070600720c */ /* 0x000fc80003f25270 */
[----:B------:R-:W-:-:S05]  /*12a0*/  SEL R0, R0, 0x1, !P1 ;  /* 0x0000000100007807 */ /* 0x000fca0004800000 */
[----:B------:R-:W-:Y:S02]  /*12b0*/  IMAD R3, R0, UR4, RZ ;  /* 0x0000000400037c24 */ /* 0x000fe4000f8e02ff */
[----:B------:R-:W-:Y:S06]  /*12c0*/  @P0 MEMBAR.ALL.GPU ;  /* 0x0000000000000992 */ /* 0x000fec000000a000 */
[----:B------:R-:W-:-:S00]  /*12d0*/  @P0 ERRBAR ;  /* 0x00000000000009ab */ /* 0x000fc00000000000 */
[----:B------:R-:W-:Y:S06]  /*12e0*/  @P0 CGAERRBAR ;  /* 0x00000000000005ab */ /* 0x000fec0000000000 */
[----:B------:R-:W2:Y:S01]  /*12f0*/  @P0 ATOM.E.ADD.STRONG.GPU PT, R3, desc[UR6][R4.64+0x4], R3 ;  /* 0x800004030403098a */ /* 0x000ea200081ef106 */
[----:B------:R-:W1:Y:S02]  /*1300*/  S2R R6, SR_LTMASK ;  /* 0x0000000000067919 */ /* 0x000e640000003900 */
[----:B-1----:R-:W-:-:S06]  /*1310*/  LOP3.LUT R6, R6, UR5, RZ, 0xc0, !PT ;  /* 0x0000000506067c12 */ /* 0x002fcc000f8ec0ff */
[----:B------:R-:W1:Y:S01]  /*1320*/  POPC R6, R6 ;  /* 0x0000000600067309 */ /* 0x000e620000000000 */
[----:B--2---:R-:W1:Y:S02]  /*1330*/  SHFL.IDX PT, R7, R3, R2, 0x1f ;  /* 0x00001f0203077589 */ /* 0x004e6400000e0000 */
[----:B-1----:R-:W-:-:S07]  /*1340*/  IMAD R0, R0, R6, R7 ;  /* 0x0000000600007224 */ /* 0x002fce00078e0207 */
.L_x_35:
[----:B------:R-:W2:Y:S04]  /*1350*/  LD.E.STRONG.GPU R3, desc[UR6][R4.64+0x4] ;  /* 0x0000040604037980 */ /* 0x000ea8000c10f900 */
[----:B--2---:R-:W-:Y:S01]  /*1360*/  CCTL.IVALL ;  /* 0x00000000ff00798f */ /* 0x004fe20002000000 */
[----:B------:R-:W-:Y:S05]  /*1370*/  YIELD ;  /* 0x0000000000007946 */ /* 0x000fea0003800000 */
[----:B------:R-:W-:-:S04]  /*1380*/  LOP3.LUT R3, R3, R0, RZ, 0x3c, !PT ;  /* 0x0000000003037212 */ /* 0x000fc800078e3cff */
[----:B------:R-:W-:-:S13]  /*1390*/  ISETP.GT.AND P0, PT, R3, -0x1, PT ;  /* 0xffffffff0300780c */ /* 0x000fda0003f04270 */
[----:B------:R-:W-:Y:S05]  /*13a0*/  @P0 BRA `(.L_x_35) ;  /* 0xfffffffc00e80947 */ /* 0x000fea000383ffff */
.L_x_34:
[----:B------:R-:W-:Y:S05]  /*13b0*/  BSYNC B0 ;  /* 0x0000000000007941 */ /* 0x000fea0003800000 */
.L_x_33:
[----:B------:R-:W-:-:S03]  /*13c0*/  UMOV UR4, 0xffffffff ;  /* 0xffffffff00047882 */ /* 0x000fc60000000000 */
[----:B------:R-:W-:Y:S05]  /*13d0*/  BRA.CONV UR4, `(.L_x_36) ;  /* 0x0000000304307947 */ /* 0x000fea000b800000 */
[----:B-1----:R-:W-:Y:S01]  /*13e0*/  HFMA2 R2, -RZ, RZ, 0, 0 ;  /* 0x00000000ff027431 */ /* 0x002fe200000001ff */
[----:B------:R-:W-:Y:S01]  /*13f0*/  BSSY B0, `(.L_x_37) ;  /* 0x0000009000007945 */ /* 0x000fe20003800000 */
[----:B------:R-:W-:Y:S02]  /*1400*/  IMAD.MOV.U32 R13, RZ, RZ, 0x0 ;  /* 0x00000000ff0d7424 */ /* 0x000fe400078e00ff */
[----:B------:R-:W-:-:S07]  /*1410*/  IMAD.MOV.U32 R0, RZ, RZ, -0x1 ;  /* 0xffffffffff007424 */ /* 0x000fce00078e00ff */
[----:B0-----:R-:W-:Y:S05]  /*1420*/  WARPSYNC.COLLECTIVE.ALL `(.L_x_38) ;  /* 0x0000000000147948 */ /* 0x001fea0003c00000 */
[----:B------:R-:W-:-:S04]  /*1430*/  SHF.L.U32 R2, R2, 0x10, RZ ;  /* 0x0000001002027819 */ /* 0x000fc800000006ff */
[----:B------:R-:W-:-:S05]  /*1440*/  LOP3.LUT R2, R2, 0xf, R13, 0xf8, !PT ;  /* 0x0000000f02027812 */ /* 0x000fca00078ef80d */
[----:B------:R1:W-:Y:S02]  /*1450*/  BAR.SYNC.DEFER_BLOCKING R2, R2 ;  /* 0x000000020000731d */ /* 0x0003e40000010000 */
[----:B-1----:R-:W-:-:S04]  /*1460*/  SHF.R.U32 R2, R2, 0x10, RZ ;  /* 0x0000001002027819 */ /* 0x002fc800000016ff */
[----:B0-----:R-:W-:Y:S05]  /*1470*/  ENDCOLLECTIVE ;  /* 0x000000000000791b */ /* 0x001fea0003800000 */
.L_x_38:
[----:B------:R-:W-:Y:S05]  /*1480*/  BSYNC B0 ;  /* 0x0000000000007941 */ /* 0x000fea0003800000 */
.L_x_37:
[----:B------:R-:W-:Y:S05]  /*1490*/  EXIT ;  /* 0x000000000000794d */ /* 0x000fea0003800000 */
.L_x_36:
[----:B------:R-:W-:Y:S06]  /*14a0*/  BAR.SYNC.DEFER_BLOCKING 0x0 ;  /* 0x0000000000007b1d */ /* 0x000fec0000010000 */
[----:B------:R-:W-:Y:S05]  /*14b0*/  EXIT ;  /* 0x000000000000794d */ /* 0x000fea0003800000 */
.L_x_6:
[----:B------:R-:W-:Y:S01]  /*14c0*/  BSSY B0, `(.L_x_39) ;  /* 0x000000a000007945 */ /* 0x000fe20003800000 */
[----:B------:R-:W-:Y:S02]  /*14d0*/  IMAD.MOV.U32 R13, RZ, RZ, 0x0 ;  /* 0x00000000ff0d7424 */ /* 0x000fe400078e00ff */
        /* <DEDUP_REMOVED lines=8> */
.L_x_40:
[----:B------:R-:W-:Y:S05]  /*1560*/  BSYNC B0 ;  /* 0x0000000000007941 */ /* 0x000fea0003800000 */
.L_x_39:
[----:B------:R-:W-:Y:S05]  /*1570*/  BRA `(.L_x_41) ;  /* 0xffffffec00747947 */ /* 0x000fea000383ffff */
.L_x_10:
        /* <DEDUP_REMOVED lines=10> */
.L_x_43:
[----:B------:R-:W-:Y:S05]  /*1620*/  BSYNC B0 ;  /* 0x0000000000007941 */ /* 0x000fea0003800000 */
.L_x_42:
[----:B------:R-:W-:Y:S05]  /*1630*/  BRA `(.L_x_44) ;  /* 0xffffffec00ec7947 */ /* 0x000fea000383ffff */
.L_x_20:
[----:B------:R-:W-:Y:S01]  /*1640*/  BSSY B0, `(.L_x_45) ;  /* 0x000000a000007945 */ /* 0x000fe20003800000 */
[----:B------:R-:W-:Y:S02]  /*1650*/  IMAD.MOV.U32 R13, RZ, RZ, 0x0 ;  /* 0x00000000ff0d7424 */ /* 0x000fe400078e00ff */
[----:B-1----:R-:W-:Y:S02]  /*1660*/  IMAD.MOV.U32 R2, RZ, RZ, 0x0 ;  /* 0x00000000ff027424 */ /* 0x002fe400078e00ff */
[----:B------:R-:W-:-:S07]  /*1670*/  IMAD.MOV.U32 R0, RZ, RZ, -0x1 ;  /* 0xffffffffff007424 */ /* 0x000fce00078e00ff */
[----:B0-----:R-:W-:Y:S05]  /*1680*/  WARPSYNC.COLLECTIVE.ALL `(.L_x_46) ;  /* 0x0000000000147948 */ /* 0x001fea0003c00000 */
[----:B------:R-:W-:-:S04]  /*1690*/  SHF.L.U32 R2, R2, 0x10, RZ ;  /* 0x0000001002027819 */ /* 0x000fc800000006ff */
[----:B------:R-:W-:-:S05]  /*16a0*/  LOP3.LUT R2, R2, 0xf, R13, 0xf8, !PT ;  /* 0x0000000f02027812 */ /* 0x000fca00078ef80d */
[----:B------:R1:W-:Y:S02]  /*16b0*/  BAR.SYNC.DEFER_BLOCKING R2, R2 ;  /* 0x000000020000731d */ /* 0x0003e40000010000 */
[----:B-1----:R-:W-:-:S04]  /*16c0*/  SHF.R.U32 R2, R2, 0x10, RZ ;  /* 0x0000001002027819 */ /* 0x002fc800000016ff */
[----:B0-----:R-:W-:Y:S05]  /*16d0*/  ENDCOLLECTIVE ;  /* 0x000000000000791b */ /* 0x001fea0003800000 */
.L_x_46:
[----:B------:R-:W-:Y:S05]  /*16e0*/  BSYNC B0 ;  /* 0x0000000000007941 */ /* 0x000fea0003800000 */
.L_x_45:
[----:B------:R-:W-:Y:S05]  /*16f0*/  BRA `(.L_x_47) ;  /* 0xfffffff400707947 */ /* 0x000fea000383ffff */
.L_x_24:
[----:B------:R-:W-:Y:S01]  /*1700*/  BSSY B0, `(.L_x_48) ;  /* 0x000000a000007945 */ /* 0x000fe20003800000 */
[----:B------:R-:W-:Y:S01]  /*1710*/  IMAD.MOV.U32 R13, RZ, RZ, 0x0 ;  /* 0x00000000ff0d7424 */ /* 0x000fe200078e00ff */
[----:B-1----:R-:W-:Y:S01]  /*1720*/  MOV R2, 0x0 ;  /* 0x0000000000027802 */ /* 0x002fe20000000f00 */
[----:B------:R-:W-:-:S07]  /*1730*/  IMAD.MOV.U32 R0, RZ, RZ, -0x1 ;  /* 0xffffffffff007424 */ /* 0x000fce00078e00ff */
[----:B0-----:R-:W-:Y:S05]  /*1740*/  WARPSYNC.COLLECTIVE.ALL `(.L_x_49) ;  /* 0x0000000000147948 */ /* 0x001fea0003c00000 */
[----:B------:R-:W-:-:S04]  /*1750*/  SHF.L.U32 R2, R2, 0x10, RZ ;  /* 0x0000001002027819 */ /* 0x000fc800000006ff */
[----:B------:R-:W-:-:S05]  /*1760*/  LOP3.LUT R2, R2, 0xf, R13, 0xf8, !PT ;  /* 0x0000000f02027812 */ /* 0x000fca00078ef80d */
[----:B------:R1:W-:Y:S02]  /*1770*/  BAR.SYNC.DEFER_BLOCKING R2, R2 ;  /* 0x000000020000731d */ /* 0x0003e40000010000 */
[----:B-1----:R-:W-:-:S04]  /*1780*/  SHF.R.U32 R2, R2, 0x10, RZ ;  /* 0x0000001002027819 */ /* 0x002fc800000016ff */
[----:B0-----:R-:W-:Y:S05]  /*1790*/  ENDCOLLECTIVE ;  /* 0x000000000000791b */ /* 0x001fea0003800000 */
.L_x_49:
[----:B------:R-:W-:Y:S05]  /*17a0*/  BSYNC B0 ;  /* 0x0000000000007941 */ /* 0x000fea0003800000 */
.L_x_48:
[----:B------:R-:W-:Y:S05]  /*17b0*/  BRA `(.L_x_50) ;  /* 0xfffffff400dc7947 */ /* 0x000fea000383ffff */
.L_x_32:
        /* <DEDUP_REMOVED lines=10> */
.L_x_52:
[----:B------:R-:W-:Y:S05]  /*1860*/  BSYNC B0 ;  /* 0x0000000000007941 */ /* 0x000fea0003800000 */
.L_x_51:
[----:B------:R-:W-:Y:S05]  /*1870*/  BRA `(.L_x_53) ;  /* 0xfffffff800447947 */ /* 0x000fea000383ffff */
        .weak           $__internal_0_$__cuda_sm3x_div_rn_noftz_f32_slowpath
        .type           $__internal_0_$__cuda_sm3x_div_rn_noftz_f32_slowpath,@function
        .size           $__internal_0_$__cuda_sm3x_div_rn_noftz_f32_slowpath,(.L_x_66 - $__internal_0_$__cuda_sm3x_div_rn_noftz_f32_slowpath)
$__internal_0_$__cuda_sm3x_div_rn_noftz_f32_slowpath:
[--C-:B------:R-:W-:Y:S01]  /*1880*/  SHF.R.U32.HI R11, RZ, 0x17, R3.reuse ;  /* 0x00000017ff0b7819 */ /* 0x100fe20000011603 */
[----:B------:R-:W-:Y:S01]  /*1890*/  BSSY.RECONVERGENT B2, `(.L_x_54) ;  /* 0x0000064000027945 */ /* 0x000fe20003800200 */
[--C-:B------:R-:W-:Y:S01]  /*18a0*/  SHF.R.U32.HI R17, RZ, 0x17, R0.reuse ;  /* 0x00000017ff117819 */ /* 0x100fe20000011600 */
[----:B------:R-:W-:Y:S01]  /*18b0*/  IMAD.MOV.U32 R18, RZ, RZ, R0 ;  /* 0x000000ffff127224 */ /* 0x000fe200078e0000 */
[----:B------:R-:W-:Y:S01]  /*18c0*/  LOP3.LUT R11, R11, 0xff, RZ, 0xc0, !PT ;  /* 0x000000ff0b0b7812 */ /* 0x000fe200078ec0ff */
[----:B------:R-:W-:Y:S01]  /*18d0*/  IMAD.MOV.U32 R19, RZ, RZ, R3 ;  /* 0x000000ffff137224 */ /* 0x000fe200078e0003 */
[----:B------:R-:W-:-:S03]  /*18e0*/  LOP3.LUT R20, R17, 0xff, RZ, 0xc0, !PT ;  /* 0x000000ff11147812 */ /* 0x000fc600078ec0ff */
[----:B------:R-:W-:Y:S02]  /*18f0*/  VIADD R21, R11, 0xffffffff ;  /* 0xffffffff0b157836 */ /* 0x000fe40000000000 */
[----:B------:R-:W-:-:S03]  /*1900*/  VIADD R22, R20, 0xffffffff ;  /* 0xffffffff14167836 */ /* 0x000fc60000000000 */
[----:B------:R-:W-:-:S04]  /*1910*/  ISETP.GT.U32.AND P0, PT, R21, 0xfd, PT ;  /* 0x000000fd1500780c */ /* 0x000fc80003f04070 */
[----:B------:R-:W-:-:S13]  /*1920*/  ISETP.GT.U32.OR P0, PT, R22, 0xfd, P0 ;  /* 0x000000fd1600780c */ /* 0x000fda0000704470 */
[----:B------:R-:W-:Y:S01]  /*1930*/  @!P0 IMAD.MOV.U32 R17, RZ, RZ, RZ ;  /* 0x000000ffff118224 */ /* 0x000fe200078e00ff */
[----:B------:R-:W-:Y:S06]  /*1940*/  @!P0 BRA `(.L_x_55) ;  /* 0x00000000005c8947 */ /* 0x000fec0003800000 */
[----:B------:R-:W-:Y:S02]  /*1950*/  FSETP.GTU.FTZ.AND P1, PT, |R3|, +INF , PT ;  /* 0x7f8000000300780b */ /* 0x000fe40003f3c200 */
[----:B------:R-:W-:-:S04]  /*1960*/  FSETP.GTU.FTZ.AND P0, PT, |R0|, +INF , PT ;  /* 0x7f8000000000780b */ /* 0x000fc80003f1c200 */
[----:B------:R-:W-:-:S13]  /*1970*/  PLOP3.LUT P0, PT, P0, P1, PT, 0xf8, 0x8f ;  /* 0x00000000008f781c */ /* 0x000fda0000703f70 */
[----:B------:R-:W-:Y:S05]  /*1980*/  @P0 BRA `(.L_x_56) ;  /* 0x00000004004c0947 */ /* 0x000fea0003800000 */
[----:B------:R-:W-:-:S13]  /*1990*/  LOP3.LUT P0, RZ, R19, 0x7fffffff, R18, 0xc8, !PT ;  /* 0x7fffffff13ff7812 */ /* 0x000fda000780c812 */
[----:B------:R-:W-:Y:S05]  /*19a0*/  @!P0 BRA `(.L_x_57) ;  /* 0x00000004003c8947 */ /* 0x000fea0003800000 */
[C---:B------:R-:W-:Y:S02]  /*19b0*/  FSETP.NEU.FTZ.AND P2, PT, |R0|.reuse, +INF , PT ;  /* 0x7f8000000000780b */ /* 0x040fe40003f5d200 */
[----:B------:R-:W-:Y:S02]  /*19c0*/  FSETP.NEU.FTZ.AND P1, PT, |R3|, +INF , PT ;  /* 0x7f8000000300780b */ /* 0x000fe40003f3d200 */
[----:B------:R-:W-:-:S11]  /*19d0*/  FSETP.NEU.FTZ.AND P0, PT, |R0|, +INF , PT ;  /* 0x7f8000000000780b */ /* 0x000fd60003f1d200 */
[----:B------:R-:W-:Y:S05]  /*19e0*/  @!P1 BRA !P2, `(.L_x_57) ;  /* 0x00000004002c9947 */ /* 0x000fea0005000000 */
[----:B------:R-:W-:-:S04]  /*19f0*/  LOP3.LUT P2, RZ, R18, 0x7fffffff, RZ, 0xc0, !PT ;  /* 0x7fffffff12ff7812 */ /* 0x000fc8000784c0ff */
[----:B------:R-:W-:-:S13]  /*1a00*/  PLOP3.LUT P1, PT, P1, P2, PT, 0x2f, 0xf2 ;  /* 0x0000000000f2781c */ /* 0x000fda0000f24577 */
[----:B------:R-:W-:Y:S05]  /*1a10*/  @P1 BRA `(.L_x_58) ;  /* 0x0000000400181947 */ /* 0x000fea0003800000 */
[----:B------:R-:W-:-:S04]  /*1a20*/  LOP3.LUT P1, RZ, R19, 0x7fffffff, RZ, 0xc0, !PT ;  /* 0x7fffffff13ff7812 */ /* 0x000fc8000782c0ff */
[----:B------:R-:W-:-:S13]  /*1a30*/  PLOP3.LUT P0, PT, P0, P1, PT, 0x2f, 0xf2 ;  /* 0x0000000000f2781c */ /* 0x000fda0000702577 */
[----:B------:R-:W-:Y:S05]  /*1a40*/  @P0 BRA `(.L_x_59) ;  /* 0x0000000400000947 */ /* 0x000fea0003800000 */
[----:B------:R-:W-:Y:S02]  /*1a50*/  ISETP.GE.AND P0, PT, R22, RZ, PT ;  /* 0x000000ff1600720c */ /* 0x000fe40003f06270 */
[----:B------:R-:W-:-:S11]  /*1a60*/  ISETP.GE.AND P1, PT, R21, RZ, PT ;  /* 0x000000ff1500720c */ /* 0x000fd60003f26270 */
[----:B------:R-:W-:Y:S02]  /*1a70*/  @P0 IMAD.MOV.U32 R17, RZ, RZ, RZ ;  /* 0x000000ffff110224 */ /* 0x000fe400078e00ff */
[----:B------:R-:W-:Y:S01]  /*1a80*/  @!P0 FFMA R18, R0, 1.84467440737095516160e+19, RZ ;  /* 0x5f80000000128823 */ /* 0x000fe200000000ff */
[----:B------:R-:W-:Y:S02]  /*1a90*/  @!P0 IMAD.MOV.U32 R17, RZ, RZ, -0x40 ;  /* 0xffffffc0ff118424 */ /* 0x000fe400078e00ff */
[----:B------:R-:W-:-:S03]  /*1aa0*/  @!P1 FFMA R19, R3, 1.84467440737095516160e+19, RZ ;  /* 0x5f80000003139823 */ /* 0x000fc600000000ff */
[----:B------:R-:W-:-:S07]  /*1ab0*/  @!P1 IADD3 R17, PT, PT, R17, 0x40, RZ ;  /* 0x0000004011119810 */ /* 0x000fce0007ffe0ff */
.L_x_55:
[----:B------:R-:W-:Y:S01]  /*1ac0*/  LEA R0, R11, 0xc0800000, 0x17 ;  /* 0xc08000000b007811 */ /* 0x000fe200078eb8ff */
[----:B------:R-:W-:Y:S01]  /*1ad0*/  VIADD R20, R20, 0xffffff81 ;  /* 0xffffff8114147836 */ /* 0x000fe20000000000 */
[----:B------:R-:W-:Y:S03]  /*1ae0*/  BSSY.RECONVERGENT B3, `(.L_x_60) ;  /* 0x0000035000037945 */ /* 0x000fe60003800200 */
[----:B------:R-:W-:Y:S02]  /*1af0*/  IMAD.IADD R22, R19, 0x1, -R0 ;  /* 0x0000000113167824 */ /* 0x000fe400078e0a00 */
[C---:B------:R-:W-:Y:S01]  /*1b00*/  IMAD R0, R20.reuse, -0x800000, R18 ;  /* 0xff80000014007824 */ /* 0x040fe200078e0212 */
[----:B------:R-:W-:Y:S01]  /*1b10*/  IADD3 R20, PT, PT, R20, 0x7f, -R11 ;  /* 0x0000007f14147810 */ /* 0x000fe20007ffe80b */
[----:B------:R-:W0:Y:S01]  /*1b20*/  MUFU.RCP R19, R22 ;  /* 0x0000001600137308 */ /* 0x000e220000001000 */
[----:B------:R-:W-:-:S03]  /*1b30*/  FADD.FTZ R21, -R22, -RZ ;  /* 0x800000ff16157221 */ /* 0x000fc60000010100 */
[----:B------:R-:W-:Y:S02]  /*1b40*/  IMAD.IADD R20, R20, 0x1, R17 ;  /* 0x0000000114147824 */ /* 0x000fe400078e0211 */
[----:B0-----:R-:W-:-:S04]  /*1b50*/  FFMA R24, R19, R21, 1 ;  /* 0x3f80000013187423 */ /* 0x001fc80000000015 */
[----:B------:R-:W-:-:S04]  /*1b60*/  FFMA R19, R19, R24, R19 ;  /* 0x0000001813137223 */ /* 0x000fc80000000013 */
[----:B------:R-:W-:-:S04]  /*1b70*/  FFMA R18, R0, R19, RZ ;  /* 0x0000001300127223 */ /* 0x000fc800000000ff */
[----:B------:R-:W-:-:S04]  /*1b80*/  FFMA R23, R21, R18, R0 ;  /* 0x0000001215177223 */ /* 0x000fc80000000000 */
[----:B------:R-:W-:-:S04]  /*1b90*/  FFMA R18, R19, R23, R18 ;  /* 0x0000001713127223 */ /* 0x000fc80000000012 */
[----:B------:R-:W-:-:S04]  /*1ba0*/  FFMA R21, R21, R18, R0 ;  /* 0x0000001215157223 */ /* 0x000fc80000000000 */
[----:B------:R-:W-:-:S05]  /*1bb0*/  FFMA R0, R19, R21, R18 ;  /* 0x0000001513007223 */ /* 0x000fca0000000012 */
[----:B------:R-:W-:-:S04]  /*1bc0*/  SHF.R.U32.HI R11, RZ, 0x17, R0 ;  /* 0x00000017ff0b7819 */ /* 0x000fc80000011600 */
[----:B------:R-:W-:-:S05]  /*1bd0*/  LOP3.LUT R11, R11, 0xff, RZ, 0xc0, !PT ;  /* 0x000000ff0b0b7812 */ /* 0x000fca00078ec0ff */
[----:B------:R-:W-:-:S04]  /*1be0*/  IMAD.IADD R22, R11, 0x1, R20 ;  /* 0x000000010b167824 */ /* 0x000fc800078e0214 */
[----:B------:R-:W-:-:S05]  /*1bf0*/  VIADD R11, R22, 0xffffffff ;  /* 0xffffffff160b7836 */ /* 0x000fca0000000000 */
[----:B------:R-:W-:-:S13]  /*1c00*/  ISETP.GE.U32.AND P0, PT, R11, 0xfe, PT ;  /* 0x000000fe0b00780c */ /* 0x000fda0003f06070 */
[----:B------:R-:W-:Y:S05]  /*1c10*/  @!P0 BRA `(.L_x_61) ;  /* 0x0000000000808947 */ /* 0x000fea0003800000 */
[----:B------:R-:W-:-:S13]  /*1c20*/  ISETP.GT.AND P0, PT, R22, 0xfe, PT ;  /* 0x000000fe1600780c */ /* 0x000fda0003f04270 */
[----:B------:R-:W-:Y:S05]  /*1c30*/  @P0 BRA `(.L_x_62) ;  /* 0x00000000006c0947 */ /* 0x000fea0003800000 */
[----:B------:R-:W-:-:S13]  /*1c40*/  ISETP.GE.AND P0, PT, R22, 0x1, PT ;  /* 0x000000011600780c */ /* 0x000fda0003f06270 */
[----:B------:R-:W-:Y:S05]  /*1c50*/  @P0 BRA `(.L_x_63) ;  /* 0x0000000000740947 */ /* 0x000fea0003800000 */
[----:B------:R-:W-:Y:S02]  /*1c60*/  ISETP.GE.AND P0, PT, R22, -0x18, PT ;  /* 0xffffffe81600780c */ /* 0x000fe40003f06270 */
[----:B------:R-:W-:-:S11]  /*1c70*/  LOP3.LUT R0, R0, 0x80000000, RZ, 0xc0, !PT ;  /* 0x8000000000007812 */ /* 0x000fd600078ec0ff */
[----:B------:R-:W-:Y:S05]  /*1c80*/  @!P0 BRA `(.L_x_63) ;  /* 0x0000000000688947 */ /* 0x000fea0003800000 */
[-CC-:B------:R-:W-:Y:S01]  /*1c90*/  FFMA.RZ R11, R19, R21.reuse, R18.reuse ;  /* 0x00000015130b7223 */ /* 0x180fe2000000c012 */
[C---:B------:R-:W-:Y:S01]  /*1ca0*/  VIADD R20, R22.reuse, 0x20 ;  /* 0x0000002016147836 */ /* 0x040fe20000000000 */
[C---:B------:R-:W-:Y:S02]  /*1cb0*/  ISETP.NE.AND P2, PT, R22.reuse, RZ, PT ;  /* 0x000000ff1600720c */ /* 0x040fe40003f45270 */
[----:B------:R-:W-:Y:S02]  /*1cc0*/  ISETP.NE.AND P1, PT, R22, RZ, PT ;  /* 0x000000ff1600720c */ /* 0x000fe40003f25270 */
[----:B------:R-:W-:Y:S01]  /*1cd0*/  LOP3.LUT R17, R11, 0x7fffff, RZ, 0xc0, !PT ;  /* 0x007fffff0b117812 */ /* 0x000fe200078ec0ff */
[CCC-:B------:R-:W-:Y:S01]  /*1ce0*/  FFMA.RP R11, R19.reuse, R21.reuse, R18.reuse ;  /* 0x00000015130b7223 */ /* 0x1c0fe20000008012 */
[----:B------:R-:W-:Y:S01]  /*1cf0*/  FFMA.RM R18, R19, R21, R18 ;  /* 0x0000001513127223 */ /* 0x000fe20000004012 */
[----:B------:R-:W-:Y:S01]  /*1d00*/  IMAD.MOV R19, RZ, RZ, -R22 ;  /* 0x000000ffff137224 */ /* 0x000fe200078e0a16 */
[----:B------:R-:W-:-:S03]  /*1d10*/  LOP3.LUT R17, R17, 0x800000, RZ, 0xfc, !PT ;  /* 0x0080000011117812 */ /* 0x000fc600078efcff */
[----:B------:R-:W-:Y:S02]  /*1d20*/  FSETP.NEU.FTZ.AND P0, PT, R11, R18, PT ;  /* 0x000000120b00720b */ /* 0x000fe40003f1d000 */
[----:B------:R-:W-:Y:S02]  /*1d30*/  SHF.L.U32 R20, R17, R20, RZ ;  /* 0x0000001411147219 */ /* 0x000fe400000006ff */
[----:B------:R-:W-:Y:S02]  /*1d40*/  SEL R18, R19, RZ, P2 ;  /* 0x000000ff13127207 */ /* 0x000fe40001000000 */
[----:B------:R-:W-:Y:S02]  /*1d50*/  ISETP.NE.AND P1, PT, R20, RZ, P1 ;  /* 0x000000ff1400720c */ /* 0x000fe40000f25270 */
[----:B------:R-:W-:Y:S02]  /*1d60*/  SHF.R.U32.HI R18, RZ, R18, R17 ;  /* 0x00000012ff127219 */ /* 0x000fe40000011611 */
[----:B------:R-:W-:-:S02]  /*1d70*/  PLOP3.LUT P0, PT, P0, P1, PT, 0xf8, 0x8f ;  /* 0x00000000008f781c */ /* 0x000fc40000703f70 */
[----:B------:R-:W-:Y:S02]  /*1d80*/  SHF.R.U32.HI R20, RZ, 0x1, R18 ;  /* 0x00000001ff147819 */ /* 0x000fe40000011612 */
[----:B------:R-:W-:-:S04]  /*1d90*/  SEL R11, RZ, 0x1, !P0 ;  /* 0x00000001ff0b7807 */ /* 0x000fc80004000000 */
[----:B------:R-:W-:-:S04]  /*1da0*/  LOP3.LUT R11, R11, 0x1, R20, 0xf8, !PT ;  /* 0x000000010b0b7812 */ /* 0x000fc800078ef814 */
[----:B------:R-:W-:-:S05]  /*1db0*/  LOP3.LUT R11, R11, R18, RZ, 0xc0, !PT ;  /* 0x000000120b0b7212 */ /* 0x000fca00078ec0ff */
[----:B------:R-:W-:-:S05]  /*1dc0*/  IMAD.IADD R11, R20, 0x1, R11 ;  /* 0x00000001140b7824 */ /* 0x000fca00078e020b */
[----:B------:R-:W-:Y:S01]  /*1dd0*/  LOP3.LUT R0, R11, R0, RZ, 0xfc, !PT ;  /* 0x000000000b007212 */ /* 0x000fe200078efcff */
[----:B------:R-:W-:Y:S06]  /*1de0*/  BRA `(.L_x_63) ;  /* 0x0000000000107947 */ /* 0x000fec0003800000 */
.L_x_62:
[----:B------:R-:W-:-:S04]  /*1df0*/  LOP3.LUT R0, R0, 0x80000000, RZ, 0xc0, !PT ;  /* 0x8000000000007812 */ /* 0x000fc800078ec0ff */
[----:B------:R-:W-:Y:S01]  /*1e00*/  LOP3.LUT R0, R0, 0x7f800000, RZ, 0xfc, !PT ;  /* 0x7f80000000007812 */ /* 0x000fe200078efcff */
[----:B------:R-:W-:Y:S06]  /*1e10*/  BRA `(.L_x_63) ;  /* 0x0000000000047947 */ /* 0x000fec0003800000 */
.L_x_61:
[----:B------:R-:W-:-:S07]  /*1e20*/  IMAD R0, R20, 0x800000, R0 ;  /* 0x0080000014007824 */ /* 0x000fce00078e0200 */
.L_x_63:
[----:B------:R-:W-:Y:S05]  /*1e30*/  BSYNC.RECONVERGENT B3 ;  /* 0x0000000000037941 */ /* 0x000fea0003800200 */
.L_x_60:
[----:B------:R-:W-:Y:S05]  /*1e40*/  BRA `(.L_x_64) ;  /* 0x0000000000207947 */ /* 0x000fea0003800000 */
.L_x_59:
[----:B------:R-:W-:-:S04]  /*1e50*/  LOP3.LUT R0, R19, 0x80000000, R18, 0x48, !PT ;  /* 0x8000000013007812 */ /* 0x000fc800078e4812 */
[----:B------:R-:W-:Y:S01]  /*1e60*/  LOP3.LUT R0, R0, 0x7f800000, RZ, 0xfc, !PT ;  /* 0x7f80000000007812 */ /* 0x000fe200078efcff */
[----:B------:R-:W-:Y:S06]  /*1e70*/  BRA `(.L_x_64) ;  /* 0x0000000000147947 */ /* 0x000fec0003800000 */
.L_x_58:
[----:B------:R-:W-:Y:S01]  /*1e80*/  LOP3.LUT R0, R19, 0x80000000, R18, 0x48, !PT ;  /* 0x8000000013007812 */ /* 0x000fe200078e4812 */
[----:B------:R-:W-:Y:S06]  /*1e90*/  BRA `(.L_x_64) ;  /* 0x00000000000c7947 */ /* 0x000fec0003800000 */
.L_x_57:
[----:B------:R-:W0:Y:S01]  /*1ea0*/  MUFU.RSQ R0, -QNAN ;  /* 0xffc0000000007908 */ /* 0x000e220000001400 */
[----:B------:R-:W-:Y:S05]  /*1eb0*/  BRA `(.L_x_64) ;  /* 0x0000000000047947 */ /* 0x000fea0003800000 */
.L_x_56:
[----:B------:R-:W-:-:S07]  /*1ec0*/  FADD.FTZ R0, R0, R3 ;  /* 0x0000000300007221 */ /* 0x000fce0000010000 */
.L_x_64:
[----:B------:R-:W-:Y:S05]  /*1ed0*/  BSYNC.RECONVERGENT B2 ;  /* 0x0000000000027941 */ /* 0x000fea0003800200 */
.L_x_54:
[----:B------:R-:W-:-:S04]  /*1ee0*/  IMAD.MOV.U32 R17, RZ, RZ, 0x0 ;  /* 0x00000000ff117424 */ /* 0x000fc800078e00ff */
[----:B0-----:R-:W-:Y:S05]  /*1ef0*/  RET.REL.NODEC R16 `(_Z19globalBarrierKernelPfPii) ;  /* 0xffffffe010407950 */ /* 0x001fea0003c3ffff */
.L_x_65:
[----:B------:R-:W-:-:S00]  /*1f00*/  BRA `(.L_x_65) ;  /* 0xfffffffc00fc7947 */ /* 0x000fc0000383ffff */
[----:B------:R-:W-:-:S00]  /*1f10*/  NOP ;  /* 0x0000000000007918 */ /* 0x000fc00000000000 */
        /* <DEDUP_REMOVED lines=14> */
.L_x_66:


//--------------------- .nv.shared.reserved.0     --------------------------
	.section	.nv.shared.reserved.0,"aw",@nobits
	.weak		__nv_reservedSMEM_offset_0_alias
	.size		__nv_reservedSMEM_offset_0_alias, 0, 64
	.other		__nv_reservedSMEM_offset_0_alias,@"STO_CUDA_RESERVED_SHARED STV_DEFAULT"
__nv_reservedSMEM_offset_0_alias:
	.zero		0
	.zero		64


//--------------------- .nv.constant0._Z19globalBarrierKernelPfPii --------------------------
	.section	.nv.constant0._Z19globalBarrierKernelPfPii,"a",@progbits
	.sectionflags	@""
	.align	4
.nv.constant0._Z19globalBarrierKernelPfPii:
	.zero		916


//--------------------- SYMBOLS --------------------------

	.type		.nv.reservedSmem.offset0,@object
	.size		.nv.reservedSmem.offset0,0x4
